def gluon_wgmma(
    a_ptr,
    b_ptr,
    c_ptr,
    M,
    N,
    K,
    stride_am,
    stride_bk,
    stride_cm,
    BLOCK_M: gl.constexpr,
    BLOCK_N: gl.constexpr,
    BLOCK_K: gl.constexpr,
    DTYPE: gl.constexpr,
    A_LAYOUT: gl.constexpr,
    B_LAYOUT: gl.constexpr,
    C_LAYOUT: gl.constexpr,
    B_SHAPE: gl.constexpr,
    TRANS_B: gl.constexpr,
    NUM_BUFFERS: gl.constexpr,
    NUM_WARPS: gl.constexpr,
):
    a_desc = tma.make_tensor_descriptor(
        a_ptr, [M, K], [stride_am, 1], [BLOCK_M, BLOCK_K], A_LAYOUT
    )
    b_desc = tma.make_tensor_descriptor(
        b_ptr,
        [N, K] if TRANS_B else [K, N],
        [stride_bk, 1],
        B_SHAPE,
        B_LAYOUT,
    )
    c_desc = tma.make_tensor_descriptor(
        c_ptr, [M, N], [stride_cm, 1], [BLOCK_M, BLOCK_N], C_LAYOUT
    )

    a_bufs = gl.allocate_shared_memory(
        DTYPE, [NUM_BUFFERS, BLOCK_M, BLOCK_K], A_LAYOUT
    )
    b_bufs = gl.allocate_shared_memory(DTYPE, [NUM_BUFFERS] + B_SHAPE, B_LAYOUT)

    pid_m = gl.program_id(0)
    pid_n = gl.program_id(1)
    off_m = pid_m * BLOCK_M
    off_n = pid_n * BLOCK_N

    mma_layout: gl.constexpr = pick_wgmma_layout(DTYPE, BLOCK_M, BLOCK_N, NUM_WARPS)
    acc = warpgroup_mma_init(
        gl.zeros((BLOCK_M, BLOCK_N), dtype=gl.float32, layout=mma_layout)
    )

    bars = gl.allocate_shared_memory(
        gl.int64, [NUM_BUFFERS, 1], mbarrier.MBarrierLayout()
    )
    for i in gl.static_range(NUM_BUFFERS):
        mbarrier.init(bars.index(i), count=1)
    idx = 0
    phase = 0

    for k in range(0, K, BLOCK_K):
        a = a_bufs.index(idx)
        b = b_bufs.index(idx)
        bar = bars.index(idx)
        mbarrier.expect(bar, a_desc.block_type.nbytes + b_desc.block_type.nbytes)
        tma.async_copy_global_to_shared(a_desc, [off_m, k], bar, a)
        tma.async_copy_global_to_shared(
            b_desc, [off_n, k] if TRANS_B else [k, off_n], bar, b
        )
        mbarrier.wait(bar, phase=phase)

        if TRANS_B:
            b = b.permute((1, 0))
        acc = warpgroup_mma_wait(num_outstanding=0, deps=(acc,))
        acc = warpgroup_mma(a, b, acc, is_async=True)

        idx += 1
        if idx == NUM_BUFFERS:
            idx = 0
            phase ^= 1

    acc = warpgroup_mma_wait(num_outstanding=0, deps=(acc,))
    for i in gl.static_range(NUM_BUFFERS):
        mbarrier.invalidate(bars.index(i))

    c_smem = gl.allocate_shared_memory(DTYPE, [BLOCK_M, BLOCK_N], C_LAYOUT)
    c_smem.store(acc.to(DTYPE))
    fence_async_shared()
    tma.async_copy_shared_to_global(c_desc, [off_m, off_n], c_smem)
    tma.store_wait(pendings=0)

# config = {"BLOCK_K": 32, "BLOCK_M": 256, "BLOCK_N": 256, "arch": "sm_90", "dtype": "bf16", "num_buffers": 2, "num_warps": 8, "trans_b": 1}
# arch = sm_90


// ===== COMPILED SASS (sm_90a) =====

	.target	sm_90a

	.elftype	@"ET_EXEC"


//--------------------- .note.nv.tkinfo           --------------------------
	.section	.note.nv.tkinfo,"",@"SHT_NOTE"
	.sectionflags	@"SHF_NOTE_NV_TKINFO"
	.tkinfo
        /*0018*/ 	.word	0x00000002
        /*0030*/ 	.string	""
        /*0030*/ 	.string	"ptxas"
        /*0030*/ 	.string	"Cuda compilation tools, release 13.0, V13.0.88"
        /*0030*/ 	.string	"Build cuda_13.0.r13.0/compiler.36424714_0"
        /*0030*/ 	.string	"-v  -suppress-debug-info  -lineinfo  -arch sm_90a "



//--------------------- .note.nv.cuinfo           --------------------------
	.section	.note.nv.cuinfo,"",@"SHT_NOTE"
	.sectionflags	@"SHF_NOTE_NV_CUINFO"
        /*0018*/ 	.short	0x0002
        /*001a*/ 	.short	0x005a
        /*001c*/ 	.short	0x0082
	.zero		2


//--------------------- .nv.info                  --------------------------
	.section	.nv.info,"",@"SHT_CUDA_INFO"
	.align	4


	//----- nvinfo : EIATTR_REGCOUNT
	.align		4
        /*0000*/ 	.byte	0x04, 0x2f
        /*0002*/ 	.short	(.L_1 - .L_0)
	.align		4
.L_0:
        /*0004*/ 	.word	index@(gluon_wgmma)
        /*0008*/ 	.word	0x000000ff


	//----- nvinfo : EIATTR_FRAME_SIZE
	.align		4
.L_1:
        /*000c*/ 	.byte	0x04, 0x11
        /*000e*/ 	.short	(.L_3 - .L_2)
	.align		4
.L_2:
        /*0010*/ 	.word	index@(gluon_wgmma)
        /*0014*/ 	.word	0x00000270


	//----- nvinfo : EIATTR_MIN_STACK_SIZE
	.align		4
.L_3:
        /*0018*/ 	.byte	0x04, 0x12
        /*001a*/ 	.short	(.L_5 - .L_4)
	.align		4
.L_4:
        /*001c*/ 	.word	index@(gluon_wgmma)
        /*0020*/ 	.word	0x00000270
.L_5:


//--------------------- .nv.compat                --------------------------
	.section	.nv.compat,"",@"SHT_CUDA_COMPAT_INFO"
	.align	4
        /*0000*/ 	.byte	0x02, 0x09, 0x01, 0x00, 0x02, 0x02, 0x04, 0x00, 0x02, 0x05, 0x05, 0x00, 0x03, 0x07, 0x01, 0x01
        /*0010*/ 	.byte	0x02, 0x03, 0x03, 0x00, 0x02, 0x06, 0x01, 0x00, 0x04, 0x0b, 0x08, 0x00, 0x00, 0x00, 0x00, 0x00
        /*0020*/ 	.byte	0x00, 0x00, 0x00, 0x00


//--------------------- .nv.info.gluon_wgmma      --------------------------
	.section	.nv.info.gluon_wgmma,"",@"SHT_CUDA_INFO"
	.sectionflags	@""
	.align	4


	//----- nvinfo : EIATTR_CUDA_API_VERSION
	.align		4
        /*0000*/ 	.byte	0x04, 0x37
        /*0002*/ 	.short	(.L_7 - .L_6)
.L_6:
        /*0004*/ 	.word	0x00000082


	//----- nvinfo : EIATTR_KPARAM_INFO
	.align		4
.L_7:
        /*0008*/ 	.byte	0x04, 0x17
        /*000a*/ 	.short	(.L_9 - .L_8)
.L_8:
        /*000c*/ 	.word	0x00000000
        /*0010*/ 	.short	0x000a
        /*0012*/ 	.short	0x0048
        /*0014*/ 	.byte	0x00, 0xf4, 0x21, 0x00


	//----- nvinfo : EIATTR_KPARAM_INFO
	.align		4
.L_9:
        /*0018*/ 	.byte	0x04, 0x17
        /*001a*/ 	.short	(.L_11 - .L_10)
.L_10:
        /*001c*/ 	.word	0x00000000
        /*0020*/ 	.short	0x0009
        /*0022*/ 	.short	0x0040
        /*0024*/ 	.byte	0x00, 0xf4, 0x21, 0x00


	//----- nvinfo : EIATTR_KPARAM_INFO
	.align		4
.L_11:
        /*0028*/ 	.byte	0x04, 0x17
        /*002a*/ 	.short	(.L_13 - .L_12)
.L_12:
        /*002c*/ 	.word	0x00000000
        /*0030*/ 	.short	0x0008
        /*0032*/ 	.short	0x0038
        /*0034*/ 	.byte	0x00, 0xf0, 0x21, 0x00


	//----- nvinfo : EIATTR_KPARAM_INFO
	.align		4
.L_13:
        /*0038*/ 	.byte	0x04, 0x17
        /*003a*/ 	.short	(.L_15 - .L_14)
.L_14:
        /*003c*/ 	.word	0x00000000
        /*0040*/ 	.short	0x0007
        /*0042*/ 	.short	0x0030
        /*0044*/ 	.byte	0x00, 0xf0, 0x21, 0x00


	//----- nvinfo : EIATTR_KPARAM_INFO
	.align		4
.L_15:
        /*0048*/ 	.byte	0x04, 0x17
        /*004a*/ 	.short	(.L_17 - .L_16)
.L_16:
        /*004c*/ 	.word	0x00000000
        /*0050*/ 	.short	0x0006
        /*0052*/ 	.short	0x0028
        /*0054*/ 	.byte	0x00, 0xf0, 0x21, 0x00


	//----- nvinfo : EIATTR_KPARAM_INFO
	.align		4
.L_17:
        /*0058*/ 	.byte	0x04, 0x17
        /*005a*/ 	.short	(.L_19 - .L_18)
.L_18:
        /*005c*/ 	.word	0x00000000
        /*0060*/ 	.short	0x0005
        /*0062*/ 	.short	0x0020
        /*0064*/ 	.byte	0x00, 0xf0, 0x11, 0x00


	//----- nvinfo : EIATTR_KPARAM_INFO
	.align		4
.L_19:
        /*0068*/ 	.byte	0x04, 0x17
        /*006a*/ 	.short	(.L_21 - .L_20)
.L_20:
        /*006c*/ 	.word	0x00000000
        /*0070*/ 	.short	0x0004
        /*0072*/ 	.short	0x001c
        /*0074*/ 	.byte	0x00, 0xf0, 0x11, 0x00


	//----- nvinfo : EIATTR_KPARAM_INFO
	.align		4
.L_21:
        /*0078*/ 	.byte	0x04, 0x17
        /*007a*/ 	.short	(.L_23 - .L_22)
.L_22:
        /*007c*/ 	.word	0x00000000
        /*0080*/ 	.short	0x0003
        /*0082*/ 	.short	0x0018
        /*0084*/ 	.byte	0x00, 0xf0, 0x11, 0x00


	//----- nvinfo : EIATTR_KPARAM_INFO
	.align		4
.L_23:
        /*0088*/ 	.byte	0x04, 0x17
        /*008a*/ 	.short	(.L_25 - .L_24)
.L_24:
        /*008c*/ 	.word	0x00000000
        /*0090*/ 	.short	0x0002
        /*0092*/ 	.short	0x0010
        /*0094*/ 	.byte	0x00, 0xf4, 0x21, 0x00


	//----- nvinfo : EIATTR_KPARAM_INFO
	.align		4
.L_25:
        /*0098*/ 	.byte	0x04, 0x17
        /*009a*/ 	.short	(.L_27 - .L_26)
.L_26:
        /*009c*/ 	.word	0x00000000
        /*00a0*/ 	.short	0x0001
        /*00a2*/ 	.short	0x0008
        /*00a4*/ 	.byte	0x00, 0xf4, 0x21, 0x00


	//----- nvinfo : EIATTR_KPARAM_INFO
	.align		4
.L_27:
        /*00a8*/ 	.byte	0x04, 0x17
        /*00aa*/ 	.short	(.L_29 - .L_28)
.L_28:
        /*00ac*/ 	.word	0x00000000
        /*00b0*/ 	.short	0x0000
        /*00b2*/ 	.short	0x0000
        /*00b4*/ 	.byte	0x00, 0xf4, 0x21, 0x00


	//----- nvinfo : EIATTR_SPARSE_MMA_MASK
	.align		4
.L_29:
        /*00b8*/ 	.byte	0x03, 0x50
        /*00ba*/ 	.short	0x0000


	//----- nvinfo : EIATTR_MAXREG_COUNT
	.align		4
        /*00bc*/ 	.byte	0x03, 0x1b
        /*00be*/ 	.short	0x00ff


	//----- nvinfo : EIATTR_NUM_BARRIERS
	.align		4
        /*00c0*/ 	.byte	0x02, 0x4c
        /*00c2*/ 	.byte	0x01
	.zero		1


	//----- nvinfo : EIATTR_ANNOTATIONS
	.align		4
        /*00c4*/ 	.byte	0x04, 0x55
        /*00c6*/ 	.short	(.L_31 - .L_30)


	//   ....[0]....
.L_30:
        /*00c8*/ 	.word	0x00000001
        /*00cc*/ 	.byte	0x70, 0x11, 0x00, 0x00, 0x01, 0x00, 0x00, 0x00, 0xc0, 0x12, 0x00, 0x00, 0x01, 0x00, 0x00, 0x00
        /* <DEDUP_REMOVED lines=272> */
        /*11dc*/ 	.byte	0x40, 0x43, 0x00, 0x00, 0x01, 0x00, 0x00, 0x00, 0x50, 0x43, 0x00, 0x00


	//----- nvinfo : EIATTR_MERCURY_ISA_VERSION
	.align		4
.L_31:
        /*11e8*/ 	.byte	0x03, 0x5f
        /*11ea*/ 	.short	0x0101


	//----- nvinfo : EIATTR_INT_WARP_WIDE_INSTR_OFFSETS
	.align		4
        /*11ec*/ 	.byte	0x04, 0x31
        /*11ee*/ 	.short	(.L_33 - .L_32)


	//   ....[0]....
.L_32:
        /*11f0*/ 	.word	0x000012f0


	//   ....[1]....
        /*11f4*/ 	.word	0x00001310


	//   ....[2]....
        /*11f8*/ 	.word	0x000013d0


	//   ....[3]....
        /*11fc*/ 	.word	0x00002cb0


	//   ....[4]....
        /*1200*/ 	.word	0x00002cc0


	//   ....[5]....
        /*1204*/ 	.word	0x00002d30


	//   ....[6]....
        /*1208*/ 	.word	0x00002d40


	//   ....[7]....
        /*120c*/ 	.word	0x000045a0


	//   ....[8]....
        /*1210*/ 	.word	0x000045c0


	//----- nvinfo : EIATTR_COOP_GROUP_MASK_REGIDS
	.align		4
.L_33:
        /*1214*/ 	.byte	0x04, 0x29
        /*1216*/ 	.short	(.L_35 - .L_34)


	//   ....[0]....
.L_34:
        /*1218*/ 	.word	0xffffffff


	//   ....[1]....
        /*121c*/ 	.word	0xffffffff


	//   ....[2]....
        /*1220*/ 	.word	0xffffffff


	//----- nvinfo : EIATTR_COOP_GROUP_INSTR_OFFSETS
	.align		4
.L_35:
        /*1224*/ 	.byte	0x04, 0x28
        /*1226*/ 	.short	(.L_37 - .L_36)


	//   ....[0]....
.L_36:
        /*1228*/ 	.word	0x00000160


	//   ....[1]....
        /*122c*/ 	.word	0x00000710


	//   ....[2]....
        /*1230*/ 	.word	0x00000d00


	//----- nvinfo : EIATTR_MBARRIER_INSTR_OFFSETS
	.align		4
.L_37:
        /*1234*/ 	.byte	0x04, 0x39
        /*1236*/ 	.short	(.L_39 - .L_38)


	//   ....[0]....
.L_38:
        /*1238*/ 	.word	0x00001e00
        /*123c*/ 	.word	0x000000ff
        /*1240*/ 	.word	0x00010000
        /*1244*/ 	.short	0x0100
        /*1246*/ 	.byte	0x18
	.zero		1


	//   ....[1]....
        /*1248*/ 	.word	0x00001fb0
        /*124c*/ 	.word	0x000000ff
        /*1250*/ 	.word	0x00010008
        /*1254*/ 	.short	0x0100
        /*1256*/ 	.byte	0x18
	.zero		1


	//   ....[2]....
        /*1258*/ 	.word	0x00002df0
        /*125c*/ 	.word	0x000000ff
        /*1260*/ 	.word	0x00010000
        /*1264*/ 	.short	0x010a
        /*1266*/ 	.byte	0x12
	.zero		1


	//   ....[3]....
        /*1268*/ 	.word	0x00003ac0
        /*126c*/ 	.word	0x000000ff
        /*1270*/ 	.word	0x00010000
        /*1274*/ 	.short	0x0108
        /*1276*/ 	.byte	0x18
	.zero		1


	//   ....[4]....
        /*1278*/ 	.word	0x00003b30
        /*127c*/ 	.word	0x000000ff
        /*1280*/ 	.word	0x00010008
        /*1284*/ 	.short	0x0108
        /*1286*/ 	.byte	0x18
	.zero		1


	//   ....[5]....
        /*1288*/ 	.word	0x00004f50
        /*128c*/ 	.word	0x000000ff
        /*1290*/ 	.word	0x00010000
        /*1294*/ 	.short	0x010a
        /*1296*/ 	.byte	0x12
	.zero		1


	//----- nvinfo : EIATTR_NUM_MBARRIERS
	.align		4
.L_39:
        /*1298*/ 	.byte	0x03, 0x38
        /*129a*/ 	.short	0x0002


	//----- nvinfo : EIATTR_EXIT_INSTR_OFFSETS
	.align		4
        /*129c*/ 	.byte	0x04, 0x1c
        /*129e*/ 	.short	(.L_41 - .L_40)


	//   ....[0]....
.L_40:
        /*12a0*/ 	.word	0x00004f40


	//----- nvinfo : EIATTR_REQNTID
	.align		4
.L_41:
        /*12a4*/ 	.byte	0x04, 0x10
        /*12a6*/ 	.short	(.L_43 - .L_42)
.L_42:
        /*12a8*/ 	.word	0x00000100
        /*12ac*/ 	.word	0x00000001
        /*12b0*/ 	.word	0x00000001


	//----- nvinfo : EIATTR_CRS_STACK_SIZE
	.align		4
.L_43:
        /*12b4*/ 	.byte	0x04, 0x1e
        /*12b6*/ 	.short	(.L_45 - .L_44)
.L_44:
        /*12b8*/ 	.word	0x00000000


	//----- nvinfo : EIATTR_CBANK_PARAM_SIZE
	.align		4
.L_45:
        /*12bc*/ 	.byte	0x03, 0x19
        /*12be*/ 	.short	0x0050


	//----- nvinfo : EIATTR_PARAM_CBANK
	.align		4
        /*12c0*/ 	.byte	0x04, 0x0a
        /*12c2*/ 	.short	(.L_47 - .L_46)
	.align		4
.L_46:
        /*12c4*/ 	.word	index@(.nv.constant0.gluon_wgmma)
        /*12c8*/ 	.short	0x0210
        /*12ca*/ 	.short	0x0050


	//----- nvinfo : EIATTR_SW_WAR
	.align		4
.L_47:
        /*12cc*/ 	.byte	0x04, 0x36
        /*12ce*/ 	.short	(.L_49 - .L_48)
.L_48:
        /*12d0*/ 	.word	0x00000008
.L_49:


//--------------------- .nv.callgraph             --------------------------
	.section	.nv.callgraph,"",@"SHT_CUDA_CALLGRAPH"
	.align	4
	.sectionentsize	8
	.align		4
        /*0000*/ 	.word	0x00000000
	.align		4
        /*0004*/ 	.word	0xffffffff
	.align		4
        /*0008*/ 	.word	0x00000000
	.align		4
        /*000c*/ 	.word	0xfffffffe
	.align		4
        /*0010*/ 	.word	0x00000000
	.align		4
        /*0014*/ 	.word	0xfffffffd
	.align		4
        /*0018*/ 	.word	0x00000000
	.align		4
        /*001c*/ 	.word	0xfffffffc


//--------------------- .text.gluon_wgmma         --------------------------
	.section	.text.gluon_wgmma,"ax",@progbits
	.align	128
        .global         gluon_wgmma
        .type           gluon_wgmma,@function
        .size           gluon_wgmma,(.L_x_52 - gluon_wgmma)
        .other          gluon_wgmma,@"STO_CUDA_ENTRY STV_DEFAULT"
gluon_wgmma:
.text.gluon_wgmma:
[----:B------:R-:W1:Y:S01]  /*0000*/  LDC R1, c[0x0][0x28] ;  /* 0x00000a00ff017b82 */ /* 0x000e620000000800 */
[----:B------:R-:W2:Y:S07]  /*0010*/  S2R R3, SR_TID.X ;  /* 0x0000000000037919 */ /* 0x000eae0000002100 */
[----:B------:R-:W3:Y:S01]  /*0020*/  S2UR UR4, SR_CgaCtaId ;  /* 0x00000000000479c3 */ /* 0x000ee20000008800 */
[----:B------:R-:W-:Y:S01]  /*0030*/  UMOV UR24, 0x400 ;  /* 0x0000040000187882 */ /* 0x000fe20000000000 */
[----:B------:R-:W-:Y:S01]  /*0040*/  ULDC UR6, c[0x0][0xc] ;  /* 0x0000030000067ab9 */ /* 0x000fe20000000800 */
[----:B------:R-:W-:Y:S01]  /*0050*/  ULDC.64 UR30, c[0x0][0x250] ;  /* 0x00009400001e7ab9 */ /* 0x000fe20000000a00 */
[----:B------:R-:W-:Y:S01]  /*0060*/  BSSY B0, `(.L_x_0) ;  /* 0x0000020000007945 */ /* 0x000fe20003800000 */
[----:B-1----:R-:W-:-:S03]  /*0070*/  VIADD R1, R1, 0xfffffd90 ;  /* 0xfffffd9001017836 */ /* 0x002fc60000000000 */
[----:B------:R-:W1:Y:S08]  /*0080*/  LDC R6, c[0x0][0x228] ;  /* 0x00008a00ff067b82 */ /* 0x000e700000000800 */
[----:B------:R-:W4:Y:S08]  /*0090*/  LDC R13, c[0x0][0x230] ;  /* 0x00008c00ff0d7b82 */ /* 0x000f300000000800 */
[----:B------:R-:W-:Y:S01]  /*00a0*/  S2UR UR32, SR_CTAID.Y ;  /* 0x00000000002079c3 */ /* 0x000fe20000002600 */
[----:B---3--:R-:W-:-:S03]  /*00b0*/  ULEA UR24, UR4, UR24, 0x18 ;  /* 0x0000001804187291 */ /* 0x008fc6000f8ec03f */
[----:B------:R-:W-:Y:S01]  /*00c0*/  ULDC UR4, c[0x0][0x10] ;  /* 0x0000040000047ab9 */ /* 0x000fe20000000800 */
[----:B--2---:R-:W-:-:S03]  /*00d0*/  LOP3.LUT R2, R3, 0xff, RZ, 0xc0, !PT ;  /* 0x000000ff03027812 */ /* 0x004fc600078ec0ff */
[----:B------:R-:W2:Y:S01]  /*00e0*/  S2UR UR5, SR_CTAID.Z ;  /* 0x00000000000579c3 */ /* 0x000ea20000002700 */
[----:B-1----:R-:W-:Y:S01]  /*00f0*/  VIADD R6, R6, 0xffffffff ;  /* 0xffffffff06067836 */ /* 0x002fe20000000000 */
[C---:B------:R-:W-:Y:S02]  /*0100*/  ISETP.GE.U32.AND P0, PT, R2.reuse, 0x20, PT ;  /* 0x000000200200780c */ /* 0x040fe40003f06070 */
[C---:B------:R-:W-:Y:S02]  /*0110*/  ISETP.NE.U32.AND P2, PT, R2.reuse, RZ, PT ;  /* 0x000000ff0200720c */ /* 0x040fe40003f45070 */
[----:B------:R-:W-:Y:S02]  /*0120*/  LEA R12, R2, UR24, 0x2 ;  /* 0x00000018020c7c11 */ /* 0x000fe4000f8e10ff */
[----:B------:R-:W1:Y:S01]  /*0130*/  S2UR UR33, SR_CTAID.X ;  /* 0x00000000002179c3 */ /* 0x000e620000002500 */
[----:B----4-:R-:W-:-:S06]  /*0140*/  VIADD R9, R13, 0xffffffff ;  /* 0xffffffff0d097836 */ /* 0x010fcc0000000000 */
[----:B------:R3:W-:Y:S01]  /*0150*/  @!P0 STS [R12], RZ ;  /* 0x000000ff0c008388 */ /* 0x0007e20000000800 */
[----:B------:R-:W-:-:S03]  /*0160*/  NOP ;  /* 0x0000000000007918 */ /* 0x000fc60000000000 */
[----:B------:R3:W-:Y:S01]  /*0170*/  @!P2 STS [UR24+0x24], R6 ;  /* 0x00002406ff00a988 */ /* 0x0007e20008000818 */
[----:B--2---:R-:W-:-:S03]  /*0180*/  UIMAD UR4, UR5, UR4, UR32 ;  /* 0x00000004050472a4 */ /* 0x004fc6000f8e0220 */
[----:B------:R3:W-:Y:S01]  /*0190*/  @!P2 STS [UR24+0x20], R9 ;  /* 0x00002009ff00a988 */ /* 0x0007e20008000818 */
[----:B-1----:R-:W-:-:S04]  /*01a0*/  UIMAD UR4, UR4, UR6, UR33 ;  /* 0x00000006040472a4 */ /* 0x002fc8000f8e0221 */
[----:B------:R-:W-:-:S03]  /*01b0*/  UIMAD UR5, UR4, 0x180, URZ ;  /* 0x00000180040578a4 */ /* 0x000fc6000f8e023f */
[----:B------:R-:W-:Y:S01]  /*01c0*/  UMOV UR4, URZ ;  /* 0x0000003f00047c82 */ /* 0x000fe20008000000 */
[----:B------:R-:W-:-:S04]  /*01d0*/  UIADD3 UR26, UP0, UR5, UR30, URZ ;  /* 0x0000001e051a7290 */ /* 0x000fc8000ff1e03f */
[----:B------:R-:W-:Y:S01]  /*01e0*/  ULEA.HI.X.SX32 UR27, UR5, UR31, 0x1, UP0 ;  /* 0x0000001f051b7291 */ /* 0x000fe200080f0e3f */
[----:B---3--:R-:W-:Y:S11]  /*01f0*/  @P2 BRA `(.L_x_1) ;  /* 0x0000000000182947 */ /* 0x008ff60003800000 */
[----:B------:R-:W1:Y:S01]  /*0200*/  LDS R0, [UR24+0x8] ;  /* 0x00000818ff007984 */ /* 0x000e620008000800 */
[----:B------:R-:W2:Y:S01]  /*0210*/  LDC.64 R10, c[0x0][0x210] ;  /* 0x00008400ff0a7b82 */ /* 0x000ea20000000a00 */
[----:B------:R-:W-:Y:S02]  /*0220*/  IMAD.MOV.U32 R5, RZ, RZ, 0x70 ;  /* 0x00000070ff057424 */ /* 0x000fe400078e00ff */
[----:B--2---:R2:W-:Y:S03]  /*0230*/  STS.64 [UR24], R10 ;  /* 0x0000000aff007988 */ /* 0x0045e60008000a18 */
[----:B-1----:R-:W-:-:S05]  /*0240*/  LOP3.LUT R0, R0, 0x10, R5, 0xd8, !PT ;  /* 0x0000001000007812 */ /* 0x002fca00078ed805 */
[----:B------:R2:W-:Y:S02]  /*0250*/  STS [UR24+0x8], R0 ;  /* 0x00000800ff007988 */ /* 0x0005e40008000818 */
.L_x_1:
[----:B------:R-:W-:Y:S05]  /*0260*/  BSYNC B0 ;  /* 0x0000000000007941 */ /* 0x000fea0003800000 */
.L_x_0:
[----:B------:R-:W-:Y:S04]  /*0270*/  BSSY B0, `(.L_x_2) ;  /* 0x000000a000007945 */ /* 0x000fe80003800000 */
[----:B------:R-:W-:Y:S05]  /*0280*/  @P2 BRA `(.L_x_3) ;  /* 0x0000000000202947 */ /* 0x000fea0003800000 */
[----:B--2---:R-:W1:Y:S01]  /*0290*/  LDS R0, [UR24+0x34] ;  /* 0x00003418ff007984 */ /* 0x004e620008000800 */
[----:B------:R-:W-:Y:S02]  /*02a0*/  IMAD.MOV.U32 R5, RZ, RZ, 0x1f000000 ;  /* 0x1f000000ff057424 */ /* 0x000fe400078e00ff */
[----:B------:R-:W-:Y:S01]  /*02b0*/  @!P2 IMAD.MOV.U32 R4, RZ, RZ, 0xff ;  /* 0x000000ffff04a424 */ /* 0x000fe200078e00ff */
[----:B------:R-:W2:Y:S02]  /*02c0*/  @!P2 LDS R7, [UR24+0x38] ;  /* 0x00003818ff07a984 */ /* 0x000ea40008000800 */
[----:B-1----:R-:W-:Y:S02]  /*02d0*/  LOP3.LUT R0, R0, 0xff000000, R5, 0xb8, !PT ;  /* 0xff00000000007812 */ /* 0x002fe400078eb805 */
[----:B--2---:R-:W-:-:S03]  /*02e0*/  @!P2 LOP3.LUT R4, R7, 0xff, R4, 0xb8, !PT ;  /* 0x000000ff0704a812 */ /* 0x004fc600078eb804 */
[----:B------:R1:W-:Y:S04]  /*02f0*/  STS [UR24+0x34], R0 ;  /* 0x00003400ff007988 */ /* 0x0003e80008000818 */
[----:B------:R1:W-:Y:S02]  /*0300*/  @!P2 STS [UR24+0x38], R4 ;  /* 0x00003804ff00a988 */ /* 0x0003e40008000818 */
.L_x_3:
[----:B------:R-:W-:Y:S05]  /*0310*/  BSYNC B0 ;  /* 0x0000000000007941 */ /* 0x000fea0003800000 */
.L_x_2:
[----:B------:R-:W-:Y:S04]  /*0320*/  BSSY B0, `(.L_x_4) ;  /* 0x000000e000007945 */ /* 0x000fe80003800000 */
[----:B------:R-:W-:Y:S05]  /*0330*/  @P2 BRA `(.L_x_5) ;  /* 0x0000000000302947 */ /* 0x000fea0003800000 */
[----:B-1----:R-:W1:Y:S01]  /*0340*/  LDS R4, [UR24+0x34] ;  /* 0x00003418ff047984 */ /* 0x002e620008000800 */
[----:B--2---:R-:W2:Y:S03]  /*0350*/  LDC.64 R10, c[0x0][0x238] ;  /* 0x00008e00ff0a7b82 */ /* 0x004ea60000000a00 */
[----:B------:R-:W3:Y:S01]  /*0360*/  LDS R0, [UR24+0x1c] ;  /* 0x00001c18ff007984 */ /* 0x000ee20008000800 */
[C---:B--2---:R-:W-:Y:S01]  /*0370*/  SHF.L.U64.HI R8, R10.reuse, 0x1, R11 ;  /* 0x000000010a087819 */ /* 0x044fe2000001020b */
[----:B------:R-:W-:-:S03]  /*0380*/  IMAD.SHL.U32 R5, R10, 0x2, RZ ;  /* 0x000000020a057824 */ /* 0x000fc600078e00ff */
[--C-:B------:R-:W-:Y:S02]  /*0390*/  SHF.R.U32.HI R7, RZ, 0x4, R8.reuse ;  /* 0x00000004ff077819 */ /* 0x100fe40000011608 */
[----:B------:R-:W-:-:S05]  /*03a0*/  SHF.R.U64 R5, R5, 0x4, R8 ;  /* 0x0000000405057819 */ /* 0x000fca0000001208 */
[----:B------:R4:W-:Y:S01]  /*03b0*/  STS [UR24+0xc], R5 ;  /* 0x00000c05ff007988 */ /* 0x0009e20008000818 */
[----:B-1----:R-:W-:Y:S02]  /*03c0*/  LOP3.LUT R4, R4, 0x7, RZ, 0xb8, !PT ;  /* 0x0000000704047812 */ /* 0x002fe400078eb8ff */
[----:B---3--:R-:W-:-:S03]  /*03d0*/  LOP3.LUT R0, R0, 0xf, R7, 0xb8, !PT ;  /* 0x0000000f00007812 */ /* 0x008fc600078eb807 */
[----:B------:R4:W-:Y:S04]  /*03e0*/  STS [UR24+0x34], R4 ;  /* 0x00003404ff007988 */ /* 0x0009e80008000818 */
[----:B------:R4:W-:Y:S02]  /*03f0*/  STS [UR24+0x1c], R0 ;  /* 0x00001c00ff007988 */ /* 0x0009e40008000818 */
.L_x_5:
[----:B------:R-:W-:Y:S05]  /*0400*/  BSYNC B0 ;  /* 0x0000000000007941 */ /* 0x000fea0003800000 */
.L_x_4:
[----:B------:R-:W-:Y:S04]  /*0410*/  BSSY B1, `(.L_x_6) ;  /* 0x000001a000017945 */ /* 0x000fe80003800000 */
[----:B------:R-:W-:Y:S04]  /*0420*/  BSSY B0, `(.L_x_7) ;  /* 0x0000015000007945 */ /* 0x000fe80003800000 */
[----:B------:R-:W-:Y:S05]  /*0430*/  @P2 BRA `(.L_x_8) ;  /* 0x0000000000202947 */ /* 0x000fea0003800000 */
[----:B-12-4-:R-:W1:Y:S02]  /*0440*/  LDS R0, [UR24+0x34] ;  /* 0x00003418ff007984 */ /* 0x016e640008000800 */
[----:B-1----:R-:W-:-:S05]  /*0450*/  LOP3.LUT R0, R0, 0x38, RZ, 0xb8, !PT ;  /* 0x0000003800007812 */ /* 0x002fca00078eb8ff */
[----:B------:R1:W-:Y:S01]  /*0460*/  STS [UR24+0x34], R0 ;  /* 0x00003400ff007988 */ /* 0x0003e20008000818 */
[----:B------:R-:W-:Y:S05]  /*0470*/  @P2 BRA `(.L_x_9) ;  /* 0x0000000000202947 */ /* 0x000fea0003800000 */
[----:B-1----:R-:W1:Y:S01]  /*0480*/  LDS R0, [UR24+0x8] ;  /* 0x00000818ff007984 */ /* 0x002e620008000800 */
[----:B------:R-:W-:-:S05]  /*0490*/  IMAD.MOV.U32 R5, RZ, RZ, 0x780 ;  /* 0x00000780ff057424 */ /* 0x000fca00078e00ff */
[----:B-1----:R-:W-:-:S05]  /*04a0*/  LOP3.LUT R0, R0, 0x500, R5, 0xd8, !PT ;  /* 0x0000050000007812 */ /* 0x002fca00078ed805 */
[----:B------:R3:W-:Y:S02]  /*04b0*/  STS [UR24+0x8], R0 ;  /* 0x00000800ff007988 */ /* 0x0007e40008000818 */
.L_x_8:
[----:B------:R-:W-:Y:S05]  /*04c0*/  @P2 BRA `(.L_x_10) ;  /* 0x0000000000282947 */ /* 0x000fea0003800000 */
[----:B-1234-:R-:W1:Y:S02]  /*04d0*/  LDS R0, [UR24+0x8] ;  /* 0x00000818ff007984 */ /* 0x01ee640008000800 */
[----:B-1----:R-:W-:-:S05]  /*04e0*/  LOP3.LUT R0, R0, 0x1800, RZ, 0xb8, !PT ;  /* 0x0000180000007812 */ /* 0x002fca00078eb8ff */
[----:B------:R2:W-:Y:S02]  /*04f0*/  STS [UR24+0x8], R0 ;  /* 0x00000800ff007988 */ /* 0x0005e40008000818 */
.L_x_9:
[----:B------:R-:W-:Y:S05]  /*0500*/  @P2 BREAK B0 ;  /* 0x0000000000002942 */ /* 0x000fea0003800000 */
[----:B------:R-:W-:Y:S05]  /*0510*/  @P2 BRA `(.L_x_11) ;  /* 0x0000000000242947 */ /* 0x000fea0003800000 */
[----:B------:R-:W3:Y:S01]  /*0520*/  LDS R5, [UR24+0x8] ;  /* 0x00000818ff057984 */ /* 0x000ee20008000800 */
[----:B-12---:R-:W-:-:S05]  /*0530*/  IMAD.MOV.U32 R0, RZ, RZ, 0x6000 ;  /* 0x00006000ff007424 */ /* 0x006fca00078e00ff */
[----:B---3--:R-:W-:-:S04]  /*0540*/  LOP3.LUT R0, R5, 0x4000, R0, 0xd8, !PT ;  /* 0x0000400005007812 */ /* 0x008fc800078ed800 */
[----:B------:R-:W-:-:S05]  /*0550*/  LOP3.LUT R0, R0, 0x400000, RZ, 0xb8, !PT ;  /* 0x0040000000007812 */ /* 0x000fca00078eb8ff */
[----:B------:R1:W-:Y:S02]  /*0560*/  STS [UR24+0x8], R0 ;  /* 0x00000800ff007988 */ /* 0x0003e40008000818 */
.L_x_10:
[----:B------:R-:W-:Y:S05]  /*0570*/  BSYNC B0 ;  /* 0x0000000000007941 */ /* 0x000fea0003800000 */
.L_x_7:
[----:B-1234-:R-:W1:Y:S02]  /*0580*/  @!P2 LDS R0, [UR24+0x8] ;  /* 0x00000818ff00a984 */ /* 0x01ee640008000800 */
[----:B-1----:R-:W-:-:S05]  /*0590*/  @!P2 LOP3.LUT R0, R0, 0x8000, RZ, 0xb8, !PT ;  /* 0x000080000000a812 */ /* 0x002fca00078eb8ff */
[----:B------:R3:W-:Y:S02]  /*05a0*/  @!P2 STS [UR24+0x8], R0 ;  /* 0x00000800ff00a988 */ /* 0x0007e40008000818 */
.L_x_11:
[----:B------:R-:W-:Y:S05]  /*05b0*/  BSYNC B1 ;  /* 0x0000000000017941 */ /* 0x000fea0003800000 */
.L_x_6:
[----:B------:R-:W-:Y:S05]  /*05c0*/  WARPSYNC.ALL ;  /* 0x0000000000007948 */ /* 0x000fea0003800000 */
[----:B------:R-:W-:Y:S05]  /*05d0*/  @P0 BRA `(.L_x_12) ;  /* 0x0000000000280947 */ /* 0x000fea0003800000 */
[----:B-123--:R-:W1:Y:S01]  /*05e0*/  S2R R0, SR_LANEID ;  /* 0x0000000000007919 */ /* 0x00ee620000000000 */
[----:B------:R-:W-:Y:S05]  /*05f0*/  WARPSYNC.ALL ;  /* 0x0000000000007948 */ /* 0x000fea0003800000 */
[----:B-1----:R-:W-:-:S05]  /*0600*/  IMAD.SHL.U32 R0, R0, 0x4, RZ ;  /* 0x0000000400007824 */ /* 0x002fca00078e00ff */
[----:B------:R-:W1:Y:S01]  /*0610*/  LDS R7, [R0+UR24] ;  /* 0x0000001800077984 */ /* 0x000e620008000800 */
[----:B------:R-:W-:-:S05]  /*0620*/  IADD3 R4, P1, R0, UR26, RZ ;  /* 0x0000001a00047c10 */ /* 0x000fca000ff3e0ff */
[----:B------:R-:W-:-:S05]  /*0630*/  IMAD.X R5, RZ, RZ, UR27, P1 ;  /* 0x0000001bff057e24 */ /* 0x000fca00088e06ff */
[----:B-1----:R4:W5:Y:S01]  /*0640*/  ATOMG.E.EXCH.STRONG.GPU PT, RZ, [R4], R7 ;  /* 0x0000000704ff73a8 */ /* 0x00296200041ee100 */
[----:B------:R-:W-:-:S04]  /*0650*/  DEPBAR {5,4,3,2,1,0} ;  /* 0x0000003f0000791a */ /* 0x000fc80000000000 */
[----:B------:R4:W-:Y:S01]  /*0660*/  UTMACCTL.IV [UR26] ;  /* 0x000000001a0079b9 */ /* 0x0009e20008000000 */
[----:B------:R-:W-:Y:S01]  /*0670*/  NOP ;  /* 0x0000000000007918 */ /* 0x000fe20000000000 */
.L_x_12:
[----:B------:R-:W-:Y:S05]  /*0680*/  @P0 BRA `(.L_x_13) ;  /* 0x00000000000c0947 */ /* 0x000fea0003800000 */
[----:B------:R0:W-:Y:S01]  /*0690*/  UTMACMDFLUSH ;  /* 0x00000000000079b7 */ /* 0x0001e20000000000 */
[----:B------:R-:W-:Y:S05]  /*06a0*/  @P0 BRA `(.L_x_13) ;  /* 0x0000000000040947 */ /* 0x000fea0003800000 */
[----:B------:R-:W-:-:S04]  /*06b0*/  DEPBAR.LE SB0, 0x0 ;  /* 0x000080000000791a */ /* 0x000fc80000000000 */
.L_x_13:
[----:B------:R-:W-:Y:S05]  /*06c0*/  WARPSYNC.ALL ;  /* 0x0000000000007948 */ /* 0x000fea0003800000 */
[----:B-----5:R-:W-:Y:S06]  /*06d0*/  BAR.SYNC.DEFER_BLOCKING 0x0 ;  /* 0x0000000000007b1d */ /* 0x020fec0000010000 */
[----:B------:R-:W-:Y:S02]  /*06e0*/  BSSY B1, `(.L_x_14) ;  /* 0x000000b000017945 */ /* 0x000fe40003800000 */
[----:B------:R-:W-:Y:S06]  /*06f0*/  BAR.SYNC.DEFER_BLOCKING 0x0 ;  /* 0x0000000000007b1d */ /* 0x000fec0000010000 */
[----:B------:R1:W-:Y:S01]  /*0700*/  @!P0 STS [R12], RZ ;  /* 0x000000ff0c008388 */ /* 0x0003e20000000800 */
[----:B------:R-:W-:Y:S01]  /*0710*/  NOP ;  /* 0x0000000000007918 */ /* 0x000fe20000000000 */
[----:B------:R-:W-:Y:S05]  /*0720*/  @P2 BRA `(.L_x_15) ;  /* 0x0000000000182947 */ /* 0x000fea0003800000 */
[----:B-123--:R-:W1:Y:S01]  /*0730*/  LDS R0, [UR24+0x8] ;  /* 0x00000818ff007984 */ /* 0x00ee620008000800 */
[----:B------:R-:W2:Y:S01]  /*0740*/  LDC.64 R10, c[0x0][0x218] ;  /* 0x00008600ff0a7b82 */ /* 0x000ea20000000a00 */
[----:B----4-:R-:W-:Y:S02]  /*0750*/  IMAD.MOV.U32 R5, RZ, RZ, 0x70 ;  /* 0x00000070ff057424 */ /* 0x010fe400078e00ff */
[----:B--2---:R2:W-:Y:S03]  /*0760*/  STS.64 [UR24], R10 ;  /* 0x0000000aff007988 */ /* 0x0045e60008000a18 */
[----:B-1----:R-:W-:-:S05]  /*0770*/  LOP3.LUT R0, R0, 0x10, R5, 0xd8, !PT ;  /* 0x0000001000007812 */ /* 0x002fca00078ed805 */
[----:B------:R2:W-:Y:S02]  /*0780*/  STS [UR24+0x8], R0 ;  /* 0x00000800ff007988 */ /* 0x0005e40008000818 */
.L_x_15:
[----:B----4-:R-:W-:Y:S05]  /*0790*/  BSYNC B1 ;  /* 0x0000000000017941 */ /* 0x010fea0003800000 */
.L_x_14:
[----:B------:R-:W-:Y:S04]  /*07a0*/  BSSY B2, `(.L_x_16) ;  /* 0x000000f000027945 */ /* 0x000fe80003800000 */
[----:B------:R-:W-:Y:S04]  /*07b0*/  BSSY B1, `(.L_x_17) ;  /* 0x000000c000017945 */ /* 0x000fe80003800000 */
[----:B------:R-:W-:Y:S05]  /*07c0*/  @P2 BRA `(.L_x_18) ;  /* 0x0000000000282947 */ /* 0x000fea0003800000 */
[----:B-123--:R-:W1:Y:S01]  /*07d0*/  LDS R0, [UR24+0x34] ;  /* 0x00003418ff007984 */ /* 0x00ee620008000800 */
[----:B------:R-:W-:Y:S01]  /*07e0*/  IMAD.MOV.U32 R5, RZ, RZ, 0x1f000000 ;  /* 0x1f000000ff057424 */ /* 0x000fe200078e00ff */
[----:B------:R-:W-:Y:S05]  /*07f0*/  @P2 BREAK B1 ;  /* 0x0000000000012942 */ /* 0x000fea0003800000 */
[----:B-1----:R-:W-:-:S05]  /*0800*/  LOP3.LUT R0, R0, 0xff000000, R5, 0xb8, !PT ;  /* 0xff00000000007812 */ /* 0x002fca00078eb805 */
[----:B------:R1:W-:Y:S01]  /*0810*/  STS [UR24+0x34], R0 ;  /* 0x00003400ff007988 */ /* 0x0003e20008000818 */
[----:B------:R-:W-:Y:S05]  /*0820*/  @P2 BRA `(.L_x_19) ;  /* 0x0000000000182947 */ /* 0x000fea0003800000 */
[----:B-1----:R-:W1:Y:S01]  /*0830*/  LDS R0, [UR24+0x38] ;  /* 0x00003818ff007984 */ /* 0x002e620008000800 */
[----:B------:R-:W-:-:S05]  /*0840*/  IMAD.MOV.U32 R5, RZ, RZ, 0xff ;  /* 0x000000ffff057424 */ /* 0x000fca00078e00ff */
[----:B-1----:R-:W-:-:S05]  /*0850*/  LOP3.LUT R0, R0, 0xff, R5, 0xb8, !PT ;  /* 0x000000ff00007812 */ /* 0x002fca00078eb805 */
[----:B------:R4:W-:Y:S02]  /*0860*/  STS [UR24+0x38], R0 ;  /* 0x00003800ff007988 */ /* 0x0009e40008000818 */
.L_x_18:
[----:B------:R-:W-:Y:S05]  /*0870*/  BSYNC B1 ;  /* 0x0000000000017941 */ /* 0x000fea0003800000 */
.L_x_17:
[----:B------:R1:W-:Y:S02]  /*0880*/  @!P2 STS [UR24+0x20], R9 ;  /* 0x00002009ff00a988 */ /* 0x0003e40008000818 */
.L_x_19:
[----:B------:R-:W-:Y:S05]  /*0890*/  BSYNC B2 ;  /* 0x0000000000027941 */ /* 0x000fea0003800000 */
.L_x_16:
[----:B------:R-:W-:Y:S05]  /*08a0*/  WARPSYNC.ALL ;  /* 0x0000000000007948 */ /* 0x000fea0003800000 */
[----:B-1234-:R-:W1:Y:S01]  /*08b0*/  LDC R0, c[0x0][0x22c] ;  /* 0x00008b00ff007b82 */ /* 0x01ee620000000800 */
[----:B------:R-:W-:Y:S01]  /*08c0*/  BSSY B2, `(.L_x_20) ;  /* 0x0000010000027945 */ /* 0x000fe20003800000 */
[----:B-1----:R-:W-:-:S05]  /*08d0*/  VIADD R0, R0, 0xffffffff ;  /* 0xffffffff00007836 */ /* 0x002fca0000000000 */
[----:B------:R1:W-:Y:S01]  /*08e0*/  @!P2 STS [UR24+0x24], R0 ;  /* 0x00002400ff00a988 */ /* 0x0003e20008000818 */
[----:B------:R-:W-:Y:S05]  /*08f0*/  @P2 BRA `(.L_x_21) ;  /* 0x0000000000302947 */ /* 0x000fea0003800000 */
[----:B------:R-:W2:Y:S01]  /*0900*/  LDS R5, [UR24+0x34] ;  /* 0x00003418ff057984 */ /* 0x000ea20008000800 */
[----:B------:R-:W3:Y:S03]  /*0910*/  LDC.64 R10, c[0x0][0x240] ;  /* 0x00009000ff0a7b82 */ /* 0x000ee60000000a00 */
[----:B------:R-:W4:Y:S01]  /*0920*/  LDS R4, [UR24+0x1c] ;  /* 0x00001c18ff047984 */ /* 0x000f220008000800 */
[C---:B---3--:R-:W-:Y:S01]  /*0930*/  SHF.L.U64.HI R8, R10.reuse, 0x1, R11 ;  /* 0x000000010a087819 */ /* 0x048fe2000001020b */
[----:B------:R-:W-:-:S03]  /*0940*/  IMAD.SHL.U32 R7, R10, 0x2, RZ ;  /* 0x000000020a077824 */ /* 0x000fc600078e00ff */
[--C-:B------:R-:W-:Y:S02]  /*0950*/  SHF.R.U32.HI R9, RZ, 0x4, R8.reuse ;  /* 0x00000004ff097819 */ /* 0x100fe40000011608 */
[----:B------:R-:W-:-:S05]  /*0960*/  SHF.R.U64 R7, R7, 0x4, R8 ;  /* 0x0000000407077819 */ /* 0x000fca0000001208 */
[----:B------:R3:W-:Y:S01]  /*0970*/  STS [UR24+0xc], R7 ;  /* 0x00000c07ff007988 */ /* 0x0007e20008000818 */
[----:B--2---:R-:W-:Y:S02]  /*0980*/  LOP3.LUT R5, R5, 0x7, RZ, 0xb8, !PT ;  /* 0x0000000705057812 */ /* 0x004fe400078eb8ff */
[----:B----4-:R-:W-:-:S03]  /*0990*/  LOP3.LUT R4, R4, 0xf, R9, 0xb8, !PT ;  /* 0x0000000f04047812 */ /* 0x010fc600078eb809 */
[----:B------:R3:W-:Y:S04]  /*09a0*/  STS [UR24+0x34], R5 ;  /* 0x00003405ff007988 */ /* 0x0007e80008000818 */
[----:B------:R3:W-:Y:S02]  /*09b0*/  STS [UR24+0x1c], R4 ;  /* 0x00001c04ff007988 */ /* 0x0007e40008000818 */
.L_x_21:
[----:B------:R-:W-:Y:S05]  /*09c0*/  BSYNC B2 ;  /* 0x0000000000027941 */ /* 0x000fea0003800000 */
.L_x_20:
[----:B------:R-:W-:Y:S04]  /*09d0*/  BSSY B3, `(.L_x_22) ;  /* 0x000001a000037945 */ /* 0x000fe80003800000 */
[----:B------:R-:W-:Y:S04]  /*09e0*/  BSSY B2, `(.L_x_23) ;  /* 0x0000015000027945 */ /* 0x000fe80003800000 */
[----:B------:R-:W-:Y:S05]  /*09f0*/  @P2 BRA `(.L_x_24) ;  /* 0x0000000000202947 */ /* 0x000fea0003800000 */
[----:B---3--:R-:W2:Y:S02]  /*0a00*/  LDS R4, [UR24+0x34] ;  /* 0x00003418ff047984 */ /* 0x008ea40008000800 */
[----:B--2---:R-:W-:-:S05]  /*0a10*/  LOP3.LUT R4, R4, 0x38, RZ, 0xb8, !PT ;  /* 0x0000003804047812 */ /* 0x004fca00078eb8ff */
[----:B------:R2:W-:Y:S01]  /*0a20*/  STS [UR24+0x34], R4 ;  /* 0x00003404ff007988 */ /* 0x0005e20008000818 */
[----:B------:R-:W-:Y:S05]  /*0a30*/  @P2 BRA `(.L_x_25) ;  /* 0x0000000000202947 */ /* 0x000fea0003800000 */
[----:B--2---:R-:W2:Y:S01]  /*0a40*/  LDS R4, [UR24+0x8] ;  /* 0x00000818ff047984 */ /* 0x004ea20008000800 */
[----:B------:R-:W-:-:S05]  /*0a50*/  IMAD.MOV.U32 R5, RZ, RZ, 0x780 ;  /* 0x00000780ff057424 */ /* 0x000fca00078e00ff */
[----:B--2---:R-:W-:-:S05]  /*0a60*/  LOP3.LUT R4, R4, 0x500, R5, 0xd8, !PT ;  /* 0x0000050004047812 */ /* 0x004fca00078ed805 */
[----:B------:R2:W-:Y:S02]  /*0a70*/  STS [UR24+0x8], R4 ;  /* 0x00000804ff007988 */ /* 0x0005e40008000818 */
.L_x_24:
[----:B------:R-:W-:Y:S05]  /*0a80*/  @P2 BRA `(.L_x_26) ;  /* 0x0000000000282947 */ /* 0x000fea0003800000 */
[----:B--23--:R-:W2:Y:S02]  /*0a90*/  LDS R4, [UR24+0x8] ;  /* 0x00000818ff047984 */ /* 0x00cea40008000800 */
[----:B--2---:R-:W-:-:S05]  /*0aa0*/  LOP3.LUT R4, R4, 0x1800, RZ, 0xb8, !PT ;  /* 0x0000180004047812 */ /* 0x004fca00078eb8ff */
[----:B------:R3:W-:Y:S02]  /*0ab0*/  STS [UR24+0x8], R4 ;  /* 0x00000804ff007988 */ /* 0x0007e40008000818 */
.L_x_25:
[----:B------:R-:W-:Y:S05]  /*0ac0*/  @P2 BREAK B2 ;  /* 0x0000000000022942 */ /* 0x000fea0003800000 */
[----:B------:R-:W-:Y:S05]  /*0ad0*/  @P2 BRA `(.L_x_27) ;  /* 0x0000000000242947 */ /* 0x000fea0003800000 */
[----:B--23--:R-:W2:Y:S01]  /*0ae0*/  LDS R4, [UR24+0x8] ;  /* 0x00000818ff047984 */ /* 0x00cea20008000800 */
[----:B------:R-:W-:-:S05]  /*0af0*/  IMAD.MOV.U32 R5, RZ, RZ, 0x6000 ;  /* 0x00006000ff057424 */ /* 0x000fca00078e00ff */
[----:B--2---:R-:W-:-:S04]  /*0b00*/  LOP3.LUT R4, R4, 0x4000, R5, 0xd8, !PT ;  /* 0x0000400004047812 */ /* 0x004fc800078ed805 */
[----:B------:R-:W-:-:S05]  /*0b10*/  LOP3.LUT R4, R4, 0x400000, RZ, 0xb8, !PT ;  /* 0x0040000004047812 */ /* 0x000fca00078eb8ff */
[----:B------:R4:W-:Y:S02]  /*0b20*/  STS [UR24+0x8], R4 ;  /* 0x00000804ff007988 */ /* 0x0009e40008000818 */
.L_x_26:
[----:B------:R-:W-:Y:S05]  /*0b30*/  BSYNC B2 ;  /* 0x0000000000027941 */ /* 0x000fea0003800000 */
.L_x_23:
[----:B--234-:R-:W2:Y:S02]  /*0b40*/  @!P2 LDS R4, [UR24+0x8] ;  /* 0x00000818ff04a984 */ /* 0x01cea40008000800 */
[----:B--2---:R-:W-:-:S05]  /*0b50*/  @!P2 LOP3.LUT R4, R4, 0x8000, RZ, 0xb8, !PT ;  /* 0x000080000404a812 */ /* 0x004fca00078eb8ff */
[----:B------:R4:W-:Y:S02]  /*0b60*/  @!P2 STS [UR24+0x8], R4 ;  /* 0x00000804ff00a988 */ /* 0x0009e40008000818 */
.L_x_27:
[----:B------:R-:W-:Y:S05]  /*0b70*/  BSYNC B3 ;  /* 0x0000000000037941 */ /* 0x000fea0003800000 */
.L_x_22:
[----:B------:R-:W-:Y:S05]  /*0b80*/  WARPSYNC.ALL ;  /* 0x0000000000007948 */ /* 0x000fea0003800000 */
[----:B------:R-:W-:-:S04]  /*0b90*/  UIADD3 UR29, UR5, 0x80, URZ ;  /* 0x00000080051d7890 */ /* 0x000fc8000fffe03f */
[----:B------:R-:W-:-:S04]  /*0ba0*/  UIADD3 UR28, UP0, UR29, UR30, URZ ;  /* 0x0000001e1d1c7290 */ /* 0x000fc8000ff1e03f */
[----:B------:R-:W-:Y:S01]  /*0bb0*/  ULEA.HI.X.SX32 UR29, UR29, UR31, 0x1, UP0 ;  /* 0x0000001f1d1d7291 */ /* 0x000fe200080f0e3f */
[----:B------:R-:W-:Y:S11]  /*0bc0*/  @P0 BRA `(.L_x_28) ;  /* 0x0000000000280947 */ /* 0x000ff60003800000 */
[----:B--234-:R-:W2:Y:S01]  /*0bd0*/  S2R R4, SR_LANEID ;  /* 0x0000000000047919 */ /* 0x01cea20000000000 */
[----:B------:R-:W-:Y:S05]  /*0be0*/  WARPSYNC.ALL ;  /* 0x0000000000007948 */ /* 0x000fea0003800000 */
[----:B--2---:R-:W-:-:S05]  /*0bf0*/  IMAD.SHL.U32 R8, R4, 0x4, RZ ;  /* 0x0000000404087824 */ /* 0x004fca00078e00ff */
[----:B------:R-:W2:Y:S01]  /*0c00*/  LDS R7, [R8+UR24] ;  /* 0x0000001808077984 */ /* 0x000ea20008000800 */
[----:B------:R-:W-:-:S05]  /*0c10*/  IADD3 R4, P1, R8, UR28, RZ ;  /* 0x0000001c08047c10 */ /* 0x000fca000ff3e0ff */
[----:B------:R-:W-:-:S05]  /*0c20*/  IMAD.X R5, RZ, RZ, UR29, P1 ;  /* 0x0000001dff057e24 */ /* 0x000fca00088e06ff */
[----:B--2---:R2:W5:Y:S01]  /*0c30*/  ATOMG.E.EXCH.STRONG.GPU PT, RZ, [R4], R7 ;  /* 0x0000000704ff73a8 */ /* 0x00456200041ee100 */
[----:B------:R-:W-:-:S04]  /*0c40*/  DEPBAR {5,4,3,2,1,0} ;  /* 0x0000003f0000791a */ /* 0x000fc80000000000 */
[----:B------:R2:W-:Y:S01]  /*0c50*/  UTMACCTL.IV [UR28] ;  /* 0x000000001c0079b9 */ /* 0x0005e20008000000 */
[----:B------:R-:W-:Y:S01]  /*0c60*/  NOP ;  /* 0x0000000000007918 */ /* 0x000fe20000000000 */
.L_x_28:
[----:B------:R-:W-:Y:S05]  /*0c70*/  @P0 BRA `(.L_x_29) ;  /* 0x00000000000c0947 */ /* 0x000fea0003800000 */
[----:B------:R0:W-:Y:S01]  /*0c80*/  UTMACMDFLUSH ;  /* 0x00000000000079b7 */ /* 0x0001e20000000000 */
[----:B------:R-:W-:Y:S05]  /*0c90*/  @P0 BRA `(.L_x_29) ;  /* 0x0000000000040947 */ /* 0x000fea0003800000 */
[----:B------:R-:W-:-:S04]  /*0ca0*/  DEPBAR.LE SB0, 0x0 ;  /* 0x000080000000791a */ /* 0x000fc80000000000 */
.L_x_29:
[----:B------:R-:W-:Y:S05]  /*0cb0*/  WARPSYNC.ALL ;  /* 0x0000000000007948 */ /* 0x000fea0003800000 */
[----:B-----5:R-:W-:Y:S06]  /*0cc0*/  BAR.SYNC.DEFER_BLOCKING 0x0 ;  /* 0x0000000000007b1d */ /* 0x020fec0000010000 */
[----:B------:R-:W-:Y:S02]  /*0cd0*/  BSSY B3, `(.L_x_30) ;  /* 0x000000b000037945 */ /* 0x000fe40003800000 */
[----:B------:R-:W-:Y:S06]  /*0ce0*/  BAR.SYNC.DEFER_BLOCKING 0x0 ;  /* 0x0000000000007b1d */ /* 0x000fec0000010000 */
[----:B------:R1:W-:Y:S01]  /*0cf0*/  @!P0 STS [R12], RZ ;  /* 0x000000ff0c008388 */ /* 0x0003e20000000800 */
[----:B------:R-:W-:Y:S01]  /*0d00*/  NOP ;  /* 0x0000000000007918 */ /* 0x000fe20000000000 */
[----:B------:R-:W-:Y:S05]  /*0d10*/  @P2 BRA `(.L_x_31) ;  /* 0x0000000000182947 */ /* 0x000fea0003800000 */
[----:B--234-:R-:W2:Y:S01]  /*0d20*/  LDS R4, [UR24+0x8] ;  /* 0x00000818ff047984 */ /* 0x01cea20008000800 */
[----:B------:R-:W3:Y:S01]  /*0d30*/  LDC.64 R8, c[0x0][0x220] ;  /* 0x00008800ff087b82 */ /* 0x000ee20000000a00 */
[----:B------:R-:W-:Y:S02]  /*0d40*/  IMAD.MOV.U32 R5, RZ, RZ, 0x70 ;  /* 0x00000070ff057424 */ /* 0x000fe400078e00ff */
[----:B---3--:R3:W-:Y:S03]  /*0d50*/  STS.64 [UR24], R8 ;  /* 0x00000008ff007988 */ /* 0x0087e60008000a18 */
[----:B--2---:R-:W-:-:S05]  /*0d60*/  LOP3.LUT R4, R4, 0x10, R5, 0xd8, !PT ;  /* 0x0000001004047812 */ /* 0x004fca00078ed805 */
[----:B------:R3:W-:Y:S02]  /*0d70*/  STS [UR24+0x8], R4 ;  /* 0x00000804ff007988 */ /* 0x0007e40008000818 */
.L_x_31:
[----:B--2---:R-:W-:Y:S05]  /*0d80*/  BSYNC B3 ;  /* 0x0000000000037941 */ /* 0x004fea0003800000 */
.L_x_30:
[----:B------:R-:W-:Y:S04]  /*0d90*/  BSSY B4, `(.L_x_32) ;  /* 0x0000011000047945 */ /* 0x000fe80003800000 */
[----:B------:R-:W-:Y:S04]  /*0da0*/  BSSY B3, `(.L_x_33) ;  /* 0x000000e000037945 */ /* 0x000fe80003800000 */
[----:B------:R-:W-:Y:S05]  /*0db0*/  @P2 BRA `(.L_x_34) ;  /* 0x0000000000242947 */ /* 0x000fea0003800000 */
[----:B---34-:R-:W2:Y:S01]  /*0dc0*/  LDS R4, [UR24+0x34] ;  /* 0x00003418ff047984 */ /* 0x018ea20008000800 */
[----:B------:R-:W-:-:S05]  /*0dd0*/  IMAD.MOV.U32 R5, RZ, RZ, 0x3f000000 ;  /* 0x3f000000ff057424 */ /* 0x000fca00078e00ff */
[----:B--2---:R-:W-:-:S05]  /*0de0*/  LOP3.LUT R4, R4, 0xff000000, R5, 0xb8, !PT ;  /* 0xff00000004047812 */ /* 0x004fca00078eb805 */
[----:B------:R2:W-:Y:S01]  /*0df0*/  STS [UR24+0x34], R4 ;  /* 0x00003404ff007988 */ /* 0x0005e20008000818 */
[----:B------:R-:W-:Y:S05]  /*0e00*/  @P2 BRA `(.L_x_35) ;  /* 0x00000000001c2947 */ /* 0x000fea0003800000 */
[----:B--2---:R-:W2:Y:S01]  /*0e10*/  LDS R4, [UR24+0x38] ;  /* 0x00003818ff047984 */ /* 0x004ea20008000800 */
[----:B------:R-:W-:-:S05]  /*0e20*/  IMAD.MOV.U32 R5, RZ, RZ, 0xff ;  /* 0x000000ffff057424 */ /* 0x000fca00078e00ff */
[----:B--2---:R-:W-:-:S05]  /*0e30*/  LOP3.LUT R4, R4, 0xff, R5, 0xb8, !PT ;  /* 0x000000ff04047812 */ /* 0x004fca00078eb805 */
[----:B------:R2:W-:Y:S02]  /*0e40*/  STS [UR24+0x38], R4 ;  /* 0x00003804ff007988 */ /* 0x0005e40008000818 */
.L_x_34:
[----:B------:R-:W-:Y:S05]  /*0e50*/  @P2 BREAK B3 ;  /* 0x0000000000032942 */ /* 0x000fea0003800000 */
[----:B------:R-:W-:Y:S05]  /*0e60*/  @P2 BRA `(.L_x_36) ;  /* 0x00000000000c2947 */ /* 0x000fea0003800000 */
[----:B------:R1:W-:Y:S02]  /*0e70*/  STS [UR24+0x20], R0 ;  /* 0x00002000ff007988 */ /* 0x0003e40008000818 */
.L_x_35:
[----:B------:R-:W-:Y:S05]  /*0e80*/  BSYNC B3 ;  /* 0x0000000000037941 */ /* 0x000fea0003800000 */
.L_x_33:
[----:B------:R1:W-:Y:S02]  /*0e90*/  @!P2 STS [UR24+0x24], R6 ;  /* 0x00002406ff00a988 */ /* 0x0003e40008000818 */
.L_x_36:
[----:B------:R-:W-:Y:S05]  /*0ea0*/  BSYNC B4 ;  /* 0x0000000000047941 */ /* 0x000fea0003800000 */
.L_x_32:
[----:B------:R-:W-:Y:S05]  /*0eb0*/  WARPSYNC.ALL ;  /* 0x0000000000007948 */ /* 0x000fea0003800000 */
[----:B------:R-:W-:Y:S04]  /*0ec0*/  BSSY B4, `(.L_x_37) ;  /* 0x000000e000047945 */ /* 0x000fe80003800000 */
[----:B------:R-:W-:Y:S05]  /*0ed0*/  @P2 BRA `(.L_x_38) ;  /* 0x0000000000302947 */ /* 0x000fea0003800000 */
[----:B--234-:R-:W2:Y:S01]  /*0ee0*/  LDS R4, [UR24+0x34] ;  /* 0x00003418ff047984 */ /* 0x01cea20008000800 */
[----:B------:R-:W3:Y:S03]  /*0ef0*/  LDC.64 R8, c[0x0][0x248] ;  /* 0x00009200ff087b82 */ /* 0x000ee60000000a00 */
[----:B-1----:R-:W1:Y:S01]  /*0f00*/  LDS R0, [UR24+0x1c] ;  /* 0x00001c18ff007984 */ /* 0x002e620008000800 */
[C---:B---3--:R-:W-:Y:S01]  /*0f10*/  SHF.L.U64.HI R6, R8.reuse, 0x1, R9 ;  /* 0x0000000108067819 */ /* 0x048fe20000010209 */
[----:B------:R-:W-:-:S03]  /*0f20*/  IMAD.SHL.U32 R5, R8, 0x2, RZ ;  /* 0x0000000208057824 */ /* 0x000fc600078e00ff */
[--C-:B------:R-:W-:Y:S02]  /*0f30*/  SHF.R.U32.HI R7, RZ, 0x4, R6.reuse ;  /* 0x00000004ff077819 */ /* 0x100fe40000011606 */
[----:B------:R-:W-:-:S05]  /*0f40*/  SHF.R.U64 R5, R5, 0x4, R6 ;  /* 0x0000000405057819 */ /* 0x000fca0000001206 */
[----:B------:R3:W-:Y:S01]  /*0f50*/  STS [UR24+0xc], R5 ;  /* 0x00000c05ff007988 */ /* 0x0007e20008000818 */
[----:B--2---:R-:W-:Y:S02]  /*0f60*/  LOP3.LUT R4, R4, 0x7, RZ, 0xb8, !PT ;  /* 0x0000000704047812 */ /* 0x004fe400078eb8ff */
[----:B-1----:R-:W-:-:S03]  /*0f70*/  LOP3.LUT R0, R0, 0xf, R7, 0xb8, !PT ;  /* 0x0000000f00007812 */ /* 0x002fc600078eb807 */
[----:B------:R3:W-:Y:S04]  /*0f80*/  STS [UR24+0x34], R4 ;  /* 0x00003404ff007988 */ /* 0x0007e80008000818 */
[----:B------:R3:W-:Y:S02]  /*0f90*/  STS [UR24+0x1c], R0 ;  /* 0x00001c00ff007988 */ /* 0x0007e40008000818 */
.L_x_38:
[----:B------:R-:W-:Y:S05]  /*0fa0*/  BSYNC B4 ;  /* 0x0000000000047941 */ /* 0x000fea0003800000 */
.L_x_37:
[----:B------:R-:W-:Y:S04]  /*0fb0*/  BSSY B4, `(.L_x_39) ;  /* 0x000001a000047945 */ /* 0x000fe80003800000 */
[----:B------:R-:W-:Y:S04]  /*0fc0*/  BSSY B5, `(.L_x_40) ;  /* 0x0000015000057945 */ /* 0x000fe80003800000 */
[----:B------:R-:W-:Y:S05]  /*0fd0*/  @P2 BRA `(.L_x_41) ;  /* 0x0000000000202947 */ /* 0x000fea0003800000 */
[----:B-1-3--:R-:W1:Y:S02]  /*0fe0*/  LDS R0, [UR24+0x34] ;  /* 0x00003418ff007984 */ /* 0x00ae640008000800 */
[----:B-1----:R-:W-:-:S05]  /*0ff0*/  LOP3.LUT R0, R0, 0x38, RZ, 0xb8, !PT ;  /* 0x0000003800007812 */ /* 0x002fca00078eb8ff */
[----:B------:R1:W-:Y:S01]  /*1000*/  STS [UR24+0x34], R0 ;  /* 0x00003400ff007988 */ /* 0x0003e20008000818 */
[----:B------:R-:W-:Y:S05]  /*1010*/  @P2 BRA `(.L_x_42) ;  /* 0x0000000000202947 */ /* 0x000fea0003800000 */
[----:B-1----:R-:W1:Y:S01]  /*1020*/  LDS R0, [UR24+0x8] ;  /* 0x00000818ff007984 */ /* 0x002e620008000800 */
[----:B------:R-:W-:-:S05]  /*1030*/  IMAD.MOV.U32 R5, RZ, RZ, 0x780 ;  /* 0x00000780ff057424 */ /* 0x000fca00078e00ff */
[----:B-1----:R-:W-:-:S05]  /*1040*/  LOP3.LUT R0, R0, 0x500, R5, 0xd8, !PT ;  /* 0x0000050000007812 */ /* 0x002fca00078ed805 */
[----:B------:R1:W-:Y:S02]  /*1050*/  STS [UR24+0x8], R0 ;  /* 0x00000800ff007988 */ /* 0x0003e40008000818 */
.L_x_41:
[----:B------:R-:W-:Y:S05]  /*1060*/  @P2 BRA `(.L_x_43) ;  /* 0x0000000000282947 */ /* 0x000fea0003800000 */
[----:B-1-3--:R-:W1:Y:S02]  /*1070*/  LDS R0, [UR24+0x8] ;  /* 0x00000818ff007984 */ /* 0x00ae640008000800 */
[----:B-1----:R-:W-:-:S05]  /*1080*/  LOP3.LUT R0, R0, 0x1800, RZ, 0xb8, !PT ;  /* 0x0000180000007812 */ /* 0x002fca00078eb8ff */
[----:B------:R3:W-:Y:S02]  /*1090*/  STS [UR24+0x8], R0 ;  /* 0x00000800ff007988 */ /* 0x0007e40008000818 */
.L_x_42:
[----:B------:R-:W-:Y:S05]  /*10a0*/  @P2 BREAK B5 ;  /* 0x0000000000052942 */ /* 0x000fea0003800000 */
[----:B------:R-:W-:Y:S05]  /*10b0*/  @P2 BRA `(.L_x_44) ;  /* 0x0000000000242947 */ /* 0x000fea0003800000 */
[----:B-1-3--:R-:W1:Y:S01]  /*10c0*/  LDS R0, [UR24+0x8] ;  /* 0x00000818ff007984 */ /* 0x00ae620008000800 */
[----:B------:R-:W-:-:S05]  /*10d0*/  IMAD.MOV.U32 R5, RZ, RZ, 0x6000 ;  /* 0x00006000ff057424 */ /* 0x000fca00078e00ff */
[----:B-1----:R-:W-:-:S04]  /*10e0*/  LOP3.LUT R0, R0, 0x6000, R5, 0xd8, !PT ;  /* 0x0000600000007812 */ /* 0x002fc800078ed805 */
[----:B------:R-:W-:-:S05]  /*10f0*/  LOP3.LUT R0, R0, 0x400000, RZ, 0xb8, !PT ;  /* 0x0040000000007812 */ /* 0x000fca00078eb8ff */
[----:B------:R1:W-:Y:S02]  /*1100*/  STS [UR24+0x8], R0 ;  /* 0x00000800ff007988 */ /* 0x0003e40008000818 */
.L_x_43:
[----:B------:R-:W-:Y:S05]  /*1110*/  BSYNC B5 ;  /* 0x0000000000057941 */ /* 0x000fea0003800000 */
.L_x_40:
[----:B-1-3--:R-:W1:Y:S02]  /*1120*/  @!P2 LDS R0, [UR24+0x8] ;  /* 0x00000818ff00a984 */ /* 0x00ae640008000800 */
[----:B-1----:R-:W-:-:S05]  /*1130*/  @!P2 LOP3.LUT R0, R0, 0x8000, RZ, 0xb8, !PT ;  /* 0x000080000000a812 */ /* 0x002fca00078eb8ff */
[----:B------:R1:W-:Y:S02]  /*1140*/  @!P2 STS [UR24+0x8], R0 ;  /* 0x00000800ff00a988 */ /* 0x0003e40008000818 */
.L_x_44:
[----:B------:R-:W-:Y:S05]  /*1150*/  BSYNC B4 ;  /* 0x0000000000047941 */ /* 0x000fea0003800000 */
.L_x_39:
[----:B------:R-:W-:Y:S05]  /*1160*/  WARPSYNC.ALL ;  /* 0x0000000000007948 */ /* 0x000fea0003800000 */
[----:B------:R1:W-:Y:S01]  /*1170*/  STL [R1], RZ ;  /* 0x000000ff01007387 */ /* 0x0003e20000100800 */
[----:B------:R-:W-:Y:S01]  /*1180*/  UIADD3 UR5, UR5, 0x100, URZ ;  /* 0x0000010005057890 */ /* 0x000fe2000fffe03f */
[----:B------:R-:W-:Y:S02]  /*1190*/  ISETP.GE.AND P1, PT, R13, 0x1, PT ;  /* 0x000000010d00780c */ /* 0x000fe40003f26270 */
[----:B------:R-:W-:Y:S01]  /*11a0*/  SHF.R.U32.HI R6, RZ, 0x5, R3 ;  /* 0x00000005ff067819 */ /* 0x000fe20000011603 */
[----:B------:R-:W-:-:S04]  /*11b0*/  UIADD3 UR30, UP0, UR5, UR30, URZ ;  /* 0x0000001e051e7290 */ /* 0x000fc8000ff1e03f */
[----:B------:R-:W-:Y:S01]  /*11c0*/  ULEA.HI.X.SX32 UR31, UR5, UR31, 0x1, UP0 ;  /* 0x0000001f051f7291 */ /* 0x000fe200080f0e3f */
[----:B-1----:R-:W-:Y:S11]  /*11d0*/  @P0 BRA `(.L_x_45) ;  /* 0x0000000000280947 */ /* 0x002ff60003800000 */
[----:B---3--:R-:W1:Y:S01]  /*11e0*/  S2R R0, SR_LANEID ;  /* 0x0000000000007919 */ /* 0x008e620000000000 */
[----:B------:R-:W-:Y:S05]  /*11f0*/  WARPSYNC.ALL ;  /* 0x0000000000007948 */ /* 0x000fea0003800000 */
[----:B-1----:R-:W-:-:S05]  /*1200*/  IMAD.SHL.U32 R0, R0, 0x4, RZ ;  /* 0x0000000400007824 */ /* 0x002fca00078e00ff */
[----:B------:R-:W1:Y:S01]  /*1210*/  LDS R7, [R0+UR24] ;  /* 0x0000001800077984 */ /* 0x000e620008000800 */
[----:B--2-4-:R-:W-:-:S05]  /*1220*/  IADD3 R4, P3, R0, UR30, RZ ;  /* 0x0000001e00047c10 */ /* 0x014fca000ff7e0ff */
[----:B------:R-:W-:-:S05]  /*1230*/  IMAD.X R5, RZ, RZ, UR31, P3 ;  /* 0x0000001fff057e24 */ /* 0x000fca00098e06ff */
[----:B-1----:R1:W5:Y:S01]  /*1240*/  ATOMG.E.EXCH.STRONG.GPU PT, RZ, [R4], R7 ;  /* 0x0000000704ff73a8 */ /* 0x00236200041ee100 */
[----:B------:R-:W-:-:S04]  /*1250*/  DEPBAR {5,4,3,2,1,0} ;  /* 0x0000003f0000791a */ /* 0x000fc80000000000 */
[----:B------:R1:W-:Y:S01]  /*1260*/  UTMACCTL.IV [UR30] ;  /* 0x000000001e0079b9 */ /* 0x0003e20008000000 */
[----:B------:R-:W-:Y:S01]  /*1270*/  NOP ;  /* 0x0000000000007918 */ /* 0x000fe20000000000 */
.L_x_45:
[----:B------:R-:W-:Y:S05]  /*1280*/  @P0 BRA `(.L_x_46) ;  /* 0x00000000000c0947 */ /* 0x000fea0003800000 */
[----:B------:R0:W-:Y:S01]  /*1290*/  UTMACMDFLUSH ;  /* 0x00000000000079b7 */ /* 0x0001e20000000000 */
[----:B------:R-:W-:Y:S05]  /*12a0*/  @P0 BRA `(.L_x_46) ;  /* 0x0000000000040947 */ /* 0x000fea0003800000 */
[----:B------:R-:W-:-:S04]  /*12b0*/  DEPBAR.LE SB0, 0x0 ;  /* 0x000080000000791a */ /* 0x000fc80000000000 */
.L_x_46:
[----:B------:R1:W-:Y:S01]  /*12c0*/  STL [R1+0x4], RZ ;  /* 0x000004ff01007387 */ /* 0x0003e20000100800 */
[----:B------:R-:W-:Y:S05]  /*12d0*/  WARPSYNC.ALL ;  /* 0x0000000000007948 */ /* 0x000fea0003800000 */
[----:B------:R1:W-:Y:S01]  /*12e0*/  STL [R1+0x8], RZ ;  /* 0x000008ff01007387 */ /* 0x0003e20000100800 */
[----:B-----5:R-:W-:Y:S01]  /*12f0*/  VOTEU.ALL UP0, P2 ;  /* 0x00000000003f7886 */ /* 0x020fe20001000000 */
[----:B------:R-:W-:Y:S01]  /*1300*/  UMOV UR6, 0x1 ;  /* 0x0000000100067882 */ /* 0x000fe20000000000 */
[----:B------:R-:W-:Y:S01]  /*1310*/  VOTEU.ALL UP1, P2 ;  /* 0x00000000003f7886 */ /* 0x000fe20001020000 */
[----:B------:R1:W-:Y:S01]  /*1320*/  STL [R1+0xc], RZ ;  /* 0x00000cff01007387 */ /* 0x0003e20000100800 */
[----:B------:R-:W-:Y:S01]  /*1330*/  R2UR UR25, R6 ;  /* 0x00000000061972ca */ /* 0x000fe200000e0000 */
[----:B------:R-:W-:-:S04]  /*1340*/  @!UP0 UIADD3 UR8, -UR6, 0x100000, URZ ;  /* 0x0010000006088890 */ /* 0x000fc8000fffe13f */
[----:B------:R-:W-:Y:S02]  /*1350*/  @!UP0 USHF.L.U32 UR9, UR8, 0xb, URZ ;  /* 0x0000000b08098899 */ /* 0x000fe4000800063f */
[----:B------:R-:W-:Y:S01]  /*1360*/  @!UP0 USHF.L.U32 UR8, UR8, 0x1, URZ ;  /* 0x0000000108088899 */ /* 0x000fe2000800063f */
[----:B------:R-:W-:Y:S01]  /*1370*/  CS2R R24, SRZ ;  /* 0x0000000000187805 */ /* 0x000fe2000001ff00 */
[----:B------:R1:W-:Y:S01]  /*1380*/  STL [R1+0x10], RZ ;  /* 0x000010ff01007387 */ /* 0x0003e20000100800 */
[----:B------:R-:W-:-:S04]  /*1390*/  @!UP0 UIADD3 UR6, -UR6, 0x100000, URZ ;  /* 0x0010000006068890 */ /* 0x000fc8000fffe13f */
[----:B------:R-:W-:Y:S02]  /*13a0*/  @!UP0 USHF.L.U32 UR7, UR6, 0xb, URZ ;  /* 0x0000000b06078899 */ /* 0x000fe4000800063f */
[----:B------:R-:W-:Y:S01]  /*13b0*/  @!UP0 USHF.L.U32 UR6, UR6, 0x1, URZ ;  /* 0x0000000106068899 */ /* 0x000fe2000800063f */
[----:B------:R-:W-:Y:S01]  /*13c0*/  CS2R R26, SRZ ;  /* 0x00000000001a7805 */ /* 0x000fe2000001ff00 */
[----:B------:R-:W-:Y:S01]  /*13d0*/  VOTEU.ALL UP0, P2 ;  /* 0x00000000003f7886 */ /* 0x000fe20001000000 */
[----:B------:R1:W-:Y:S01]  /*13e0*/  STL [R1+0x14], RZ ;  /* 0x000014ff01007387 */ /* 0x0003e20000100800 */
[----:B------:R-:W-:Y:S01]  /*13f0*/  USHF.L.U32 UR15, UR32, 0x8, URZ ;  /* 0x00000008200f7899 */ /* 0x000fe2000800063f */
[----:B------:R-:W-:Y:S01]  /*1400*/  CS2R R28, SRZ ;  /* 0x00000000001c7805 */ /* 0x000fe2000001ff00 */
[----:B------:R-:W-:Y:S01]  /*1410*/  USHF.L.U32 UR11, UR33, 0x8, URZ ;  /* 0x00000008210b7899 */ /* 0x000fe2000800063f */
[----:B------:R1:W-:Y:S01]  /*1420*/  STL [R1+0x18], RZ ;  /* 0x000018ff01007387 */ /* 0x0003e20000100800 */
[----:B------:R-:W-:-:S02]  /*1430*/  CS2R R30, SRZ ;  /* 0x00000000001e7805 */ /* 0x000fc4000001ff00 */
[----:B------:R-:W-:Y:S02]  /*1440*/  CS2R R32, SRZ ;  /* 0x0000000000207805 */ /* 0x000fe4000001ff00 */
[----:B------:R-:W-:Y:S01]  /*1450*/  CS2R R34, SRZ ;  /* 0x0000000000227805 */ /* 0x000fe2000001ff00 */
[----:B------:R1:W-:Y:S01]  /*1460*/  STL [R1+0x1c], RZ ;  /* 0x00001cff01007387 */ /* 0x0003e20000100800 */
[----:B------:R-:W-:Y:S02]  /*1470*/  CS2R R36, SRZ ;  /* 0x0000000000247805 */ /* 0x000fe4000001ff00 */
[----:B------:R-:W-:Y:S02]  /*1480*/  CS2R R38, SRZ ;  /* 0x0000000000267805 */ /* 0x000fe4000001ff00 */
[----:B------:R-:W-:Y:S01]  /*1490*/  CS2R R40, SRZ ;  /* 0x0000000000287805 */ /* 0x000fe2000001ff00 */
        /* <DEDUP_REMOVED lines=73> */
[----:B------:R-:W-:-:S03]  /*1930*/  CS2R R150, SRZ ;  /* 0x0000000000967805 */ /* 0x000fc6000001ff00 */
[----:B------:R1:W-:Y:S04]  /*1940*/  STL [R1+0x6c], RZ ;  /* 0x00006cff01007387 */ /* 0x0003e80000100800 */
        /* <DEDUP_REMOVED lines=67> */
[----:B------:R1:W-:Y:S01]  /*1d80*/  STL [R1+0x17c], RZ ;  /* 0x00017cff01007387 */ /* 0x0003e20000100800 */
[----:B------:R-:W-:Y:S06]  /*1d90*/  BAR.SYNC.DEFER_BLOCKING 0x0 ;  /* 0x0000000000007b1d */ /* 0x000fec0000010000 */
[----:B------:R1:W-:Y:S04]  /*1da0*/  STL [R1+0x180], RZ ;  /* 0x000180ff01007387 */ /* 0x0003e80000100800 */
[----:B------:R1:W-:Y:S04]  /*1db0*/  STL [R1+0x184], RZ ;  /* 0x000184ff01007387 */ /* 0x0003e80000100800 */
[----:B------:R1:W-:Y:S04]  /*1dc0*/  STL [R1+0x188], RZ ;  /* 0x000188ff01007387 */ /* 0x0003e80000100800 */
[----:B------:R1:W-:Y:S04]  /*1dd0*/  STL [R1+0x18c], RZ ;  /* 0x00018cff01007387 */ /* 0x0003e80000100800 */
[----:B------:R1:W-:Y:S04]  /*1de0*/  STL [R1+0x190], RZ ;  /* 0x000190ff01007387 */ /* 0x0003e80000100800 */
[----:B------:R-:W2:Y:S02]  /*1df0*/  FENCE.VIEW.ASYNC.S ;  /* 0x00000000000073c6 */ /* 0x000ea40000000000 */
[----:B--2---:R1:W2:Y:S02]  /*1e00*/  @!UP0 SYNCS.EXCH.64 URZ, [UR24+0x10000], UR8 ;  /* 0x01000008183f85b2 */ /* 0x0042a40008000100 */
        /* <DEDUP_REMOVED lines=20> */
[----:B--2---:R-:W-:Y:S06]  /*1f50*/  BAR.SYNC.DEFER_BLOCKING 0x0 ;  /* 0x0000000000007b1d */ /* 0x004fec0000010000 */
[----:B------:R1:W-:Y:S04]  /*1f60*/  STL [R1+0x1e4], RZ ;  /* 0x0001e4ff01007387 */ /* 0x0003e80000100800 */
[----:B------:R1:W-:Y:S04]  /*1f70*/  STL [R1+0x1e8], RZ ;  /* 0x0001e8ff01007387 */ /* 0x0003e80000100800 */
[----:B------:R1:W-:Y:S04]  /*1f80*/  STL [R1+0x1ec], RZ ;  /* 0x0001ecff01007387 */ /* 0x0003e80000100800 */
[----:B------:R1:W-:Y:S04]  /*1f90*/  STL [R1+0x1f0], RZ ;  /* 0x0001f0ff01007387 */ /* 0x0003e80000100800 */
[----:B------:R1:W-:Y:S01]  /*1fa0*/  STL [R1+0x1f4], RZ ;  /* 0x0001f4ff01007387 */ /* 0x0003e20000100800 */
[----:B------:R1:W2:Y:S03]  /*1fb0*/  @!UP1 SYNCS.EXCH.64 URZ, [UR24+0x10008], UR6 ;  /* 0x01000806183f95b2 */ /* 0x0002a60008000100 */
[----:B------:R1:W-:Y:S04]  /*1fc0*/  STL [R1+0x1f8], RZ ;  /* 0x0001f8ff01007387 */ /* 0x0003e80000100800 */
[----:B------:R1:W-:Y:S01]  /*1fd0*/  STL [R1+0x1fc], RZ ;  /* 0x0001fcff01007387 */ /* 0x0003e20000100800 */
[----:B------:R-:W-:Y:S05]  /*1fe0*/  @!P1 BRA `(.L_x_47) ;  /* 0x00000018009c9947 */ /* 0x000fea0003800000 */
[----:B------:R1:W-:Y:S01]  /*1ff0*/  STL [R1], RZ ;  /* 0x000000ff01007387 */ /* 0x0003e20000100800 */
[----:B------:R-:W-:Y:S02]  /*2000*/  CS2R R24, SRZ ;  /* 0x0000000000187805 */ /* 0x000fe4000001ff00 */
        /* <DEDUP_REMOVED lines=83> */
[----:B------:R-:W-:Y:S01]  /*2540*/  CS2R R150, SRZ ;  /* 0x0000000000967805 */ /* 0x000fe2000001ff00 */
[----:B------:R-:W-:Y:S01]  /*2550*/  UMOV UR5, URZ ;  /* 0x0000003f00057c82 */ /* 0x000fe20008000000 */
[----:B------:R-:W-:Y:S01]  /*2560*/  UMOV UR10, URZ ;  /* 0x0000003f000a7c82 */ /* 0x000fe20008000000 */
        /* <DEDUP_REMOVED lines=105> */
[----:B------:R1:W-:Y:S02]  /*2c00*/  STL [R1+0x1fc], RZ ;  /* 0x0001fcff01007387 */ /* 0x0003e40000100800 */
.L_x_49:
[----:B--2---:R-:W-:Y:S01]  /*2c10*/  BAR.SYNC.DEFER_BLOCKING 0x0 ;  /* 0x0000000000007b1d */ /* 0x004fe20000010000 */
[----:B------:R-:W-:Y:S01]  /*2c20*/  ULEA UR18, UR5, UR24, 0x3 ;  /* 0x0000001805127291 */ /* 0x000fe2000f8e183f */
[----:B---3--:R-:W-:Y:S01]  /*2c30*/  @!P2 IMAD.MOV.U32 R0, RZ, RZ, 0x8000 ;  /* 0x00008000ff00a424 */ /* 0x008fe200078e00ff */
[----:B------:R-:W-:Y:S01]  /*2c40*/  ELECT P0, URZ, PT ;  /* 0x00000000003f782f */ /* 0x000fe20003800000 */
[----:B-1----:R-:W-:-:S03]  /*2c50*/  ULEA UR8, UR5, UR24, 0xe ;  /* 0x0000001805087291 */ /* 0x002fc6000f8e703f */
[----:B------:R-:W-:Y:S02]  /*2c60*/  ISETP.LT.U32.AND P0, PT, R2, 0x20, P0 ;  /* 0x000000200200780c */ /* 0x000fe40000701070 */
[----:B------:R-:W-:Y:S01]  /*2c70*/  ELECT P1, URZ, PT ;  /* 0x00000000003f782f */ /* 0x000fe20003820000 */
[----:B------:R-:W-:-:S03]  /*2c80*/  UIADD3 UR12, UR8, 0x8000, URZ ;  /* 0x00008000080c7890 */ /* 0x000fc6000fffe03f */
[----:B------:R-:W-:Y:S01]  /*2c90*/  ISETP.LT.U32.AND P1, PT, R2, 0x20, P1 ;  /* 0x000000200200780c */ /* 0x000fe20000f21070 */
[----:B------:R-:W-:-:S06]  /*2ca0*/  UMOV UR14, UR10 ;  /* 0x0000000a000e7c82 */ /* 0x000fcc0008000000 */
[----:B------:R-:W-:Y:S01]  /*2cb0*/  VOTEU.ANY UP0, P0 ;  /* 0x00000000003f7886 */ /* 0x000fe20000000100 */
[----:B------:R-:W-:Y:S01]  /*2cc0*/  VOTEU.ANY UP2, P0 ;  /* 0x00000000003f7886 */ /* 0x000fe20000040100 */
[----:B------:R1:W-:Y:S01]  /*2cd0*/  @!P2 SYNCS.ARRIVE.TRANS64 RZ, [UR18+0x10000], R0 ;  /* 0x01000000ffffa9a7 */ /* 0x0003e20008000012 */
[----:B------:R2:W-:Y:S06]  /*2ce0*/  MEMBAR.ALL.CTA ;  /* 0x0000000000007992 */ /* 0x0005ec0000008000 */
[----:B--2---:R-:W2:Y:S01]  /*2cf0*/  FENCE.VIEW.ASYNC.S ;  /* 0x00000000000073c6 */ /* 0x004ea20000000000 */
[----:B------:R-:W-:Y:S01]  /*2d00*/  @UP0 UIADD3 UR9, UR18, 0x10000, URZ ;  /* 0x0001000012090890 */ /* 0x000fe2000fffe03f */
[----:B------:R-:W-:Y:S01]  /*2d10*/  @UP0 UMOV UR6, UR26 ;  /* 0x0000001a00060c82 */ /* 0x000fe20008000000 */
[----:B------:R-:W-:Y:S01]  /*2d20*/  @UP0 UMOV UR7, UR27 ;  /* 0x0000001b00070c82 */ /* 0x000fe20008000000 */
[----:B--2---:R-:W-:Y:S01]  /*2d30*/  VOTEU.ANY UP1, P1 ;  /* 0x00000000003f7886 */ /* 0x004fe20000820100 */
[----:B------:R-:W-:Y:S01]  /*2d40*/  VOTEU.ANY UP3, P1 ;  /* 0x00000000003f7886 */ /* 0x000fe20000860100 */
[----:B-1----:R-:W-:-:S03]  /*2d50*/  IMAD.U32 R0, RZ, RZ, UR4 ;  /* 0x00000004ff007e24 */ /* 0x002fc6000f8e00ff */
[----:B------:R-:W-:Y:S01]  /*2d60*/  @UP1 UIADD3 UR13, UR18, 0x10000, URZ ;  /* 0x00010000120d1890 */ /* 0x000fe2000fffe03f */
[----:B------:R-:W-:Y:S01]  /*2d70*/  @UP1 UMOV UR16, UR28 ;  /* 0x0000001c00101c82 */ /* 0x000fe20008000000 */
[----:B------:R-:W-:Y:S01]  /*2d80*/  @UP1 UMOV UR17, UR29 ;  /* 0x0000001d00111c82 */ /* 0x000fe20008000000 */
[----:B------:R-:W-:Y:S01]  /*2d90*/  SHF.L.U32 R0, R0, 0x1f, RZ ;  /* 0x0000001f00007819 */ /* 0x000fe200000006ff */
[----:B------:R-:W-:Y:S06]  /*2da0*/  BAR.SYNC.DEFER_BLOCKING 0x0 ;  /* 0x0000000000007b1d */ /* 0x000fec0000010000 */
[----:B------:R1:W-:Y:S02]  /*2db0*/  @UP2 UTMALDG.2D [UR8], [UR6] ;  /* 0x00000008060025b4 */ /* 0x0003e40008008000 */
[----:B------:R-:W-:Y:S06]  /*2dc0*/  BAR.SYNC.DEFER_BLOCKING 0x0 ;  /* 0x0000000000007b1d */ /* 0x000fec0000010000 */
[----:B------:R1:W-:Y:S02]  /*2dd0*/  @UP3 UTMALDG.2D [UR12], [UR16] ;  /* 0x0000000c100035b4 */ /* 0x0003e40008008000 */
[----:B------:R-:W-:Y:S06]  /*2de0*/  BAR.SYNC.DEFER_BLOCKING 0x0 ;  /* 0x0000000000007b1d */ /* 0x000fec0000010000 */
[----:B------:R-:W2:Y:S02]  /*2df0*/  SYNCS.PHASECHK.TRANS64.TRYWAIT P0, [UR18+0x10000], R0 ;  /* 0x01000000ff0075a7 */ /* 0x000ea40008000152 */
[----:B-12---:R-:W-:Y:S05]  /*2e00*/  @!P0 BRA `(.L_x_48) ;  /* 0x0000002000508947 */ /* 0x006fea0003800000 */
.L_x_50:
[----:B------:R-:W-:Y:S01]  /*2e10*/  STL.64 [R1+0x268], R150 ;  /* 0x0002689601007387 */ /* 0x000fe20000100a00 */
[----:B------:R-:W-:Y:S01]  /*2e20*/  USHF.L.U32 UR6, UR25, 0x6, URZ ;  /* 0x0000000619067899 */ /* 0x000fe2000800063f */
[----:B------:R-:W1:Y:S02]  /*2e30*/  LDC R0, c[0x0][0x230] ;  /* 0x00008c00ff007b82 */ /* 0x000e640000000800 */
[----:B------:R-:W-:Y:S04]  /*2e40*/  STL.64 [R1+0x260], R148 ;  /* 0x0002609401007387 */ /* 0x000fe80000100a00 */
        /* <DEDUP_REMOVED lines=11> */
[----:B------:R2:W-:Y:S04]  /*2f00*/  STL.64 [R1+0x200], R124 ;  /* 0x0002007c01007387 */ /* 0x0005e80000100a00 */
[----:B--2---:R-:W2:Y:S04]  /*2f10*/  LDL.LU.64 R124, [R1] ;  /* 0x00000000017c7983 */ /* 0x004ea80000300a00 */
[----:B------:R-:W2:Y:S04]  /*2f20*/  LDL.LU.64 R126, [R1+0x8] ;  /* 0x00000800017e7983 */ /* 0x000ea80000300a00 */
        /* <DEDUP_REMOVED lines=61> */
[----:B------:R-:W2:Y:S01]  /*3300*/  LDL.LU.64 R250, [R1+0x1f8] ;  /* 0x0001f80001fa7983 */ /* 0x000ea20000300a00 */
[----:B------:R-:W-:-:S02]  /*3310*/  ULOP3.LUT UR6, UR6, 0x100, URZ, 0xc0, !UPT ;  /* 0x0000010006067892 */ /* 0x000fc4000f8ec03f */
[----:B------:R-:W-:Y:S02]  /*3320*/  USHF.R.U32.HI UR7, URZ, 0x4, UR12 ;  /* 0x000000043f077899 */ /* 0x000fe4000801160c */
[----:B------:R-:W-:Y:S02]  /*3330*/  ULEA.HI UR8, UR8, UR6, URZ, 0x1c ;  /* 0x0000000608087291 */ /* 0x000fe4000f8fe03f */
[----:B------:R-:W-:Y:S02]  /*3340*/  USGXT.U32 UR6, UR7, 0xe ;  /* 0x0000000e0706789a */ /* 0x000fe40008000000 */
[----:B------:R-:W-:Y:S01]  /*3350*/  ULOP3.LUT UR16, UR8, 0x3fff, URZ, 0xc0, !UPT ;  /* 0x00003fff08107892 */ /* 0x000fe2000f8ec03f */
[----:B------:R-:W-:Y:S01]  /*3360*/  UMOV UR19, 0x80000020 ;  /* 0x8000002000137882 */ /* 0x000fe20000000000 */
[----:B------:R-:W-:Y:S02]  /*3370*/  UMOV UR17, 0x80000020 ;  /* 0x8000002000117882 */ /* 0x000fe40000000000 */
[----:B------:R-:W-:Y:S01]  /*3380*/  UIADD3 UR20, UP0, UR16, 0x2, URZ ;  /* 0x0000000210147890 */ /* 0x000fe2000ff1e03f */
[----:B------:R-:W-:Y:S01]  /*3390*/  UMOV UR18, UR6 ;  /* 0x0000000600127c82 */ /* 0x000fe20008000000 */
[----:B------:R-:W-:Y:S01]  /*33a0*/  UMOV UR8, URZ ;  /* 0x0000003f00087c82 */ /* 0x000fe20008000000 */
[----:B------:R-:W-:Y:S01]  /*33b0*/  UMOV UR22, 0xfffffffe ;  /* 0xfffffffe00167882 */ /* 0x000fe20000000000 */
[----:B------:R-:W-:Y:S01]  /*33c0*/  UMOV UR23, 0x7fffffdf ;  /* 0x7fffffdf00177882 */ /* 0x000fe20000000000 */
[----:B------:R-:W-:Y:S01]  /*33d0*/  UMOV UR7, URZ ;  /* 0x0000003f00077c82 */ /* 0x000fe20008000000 */
[----:B------:R-:W-:-:S02]  /*33e0*/  UIADD3.X UR21, UR8, -0x7fffffe0, URZ, UP0, !UPT ;  /* 0x8000002008157890 */ /* 0x000fc400087fe43f */
[----:B------:R-:W-:Y:S01]  /*33f0*/  UIADD3.64 UR22, UR6, -UR22, URZ ;  /* 0x8000001606167297 */ /* 0x000fe2000fffe03f */
[----:B--2---:R-:W-:-:S06]  /*3400*/  WARPGROUP.ARRIVE ;  /* 0x00000000000079c5 */ /* 0x004fcc0000000000 */
[----:B------:R-:W-:Y:S03]  /*3410*/  HGMMA.64x256x16.F32.BF16 R124, gdesc[UR16], R124, gsb0 ;  /* 0x03e00000107c79f0 */ /* 0x000fe6000800187c */
[----:B------:R-:W-:Y:S02]  /*3420*/  WARPGROUP.DEPBAR.LE gsb0, 0x0 ;  /* 0x00008000000079c5 */ /* 0x000fe40000010000 */
[----:B------:R-:W-:-:S15]  /*3430*/  WARPGROUP.ARRIVE ;  /* 0x00000000000079c5 */ /* 0x000fde0000000000 */
[----:B------:R-:W-:-:S08]  /*3440*/  NOP ;  /* 0x0000000000007918 */ /* 0x000fd00000000000 */
[----:B------:R-:W-:Y:S03]  /*3450*/  HGMMA.64x256x16.F32.BF16 R124, gdesc[UR20], R124, gsb0 ;  /* 0x03e00000147c79f0 */ /* 0x000fe6000800187c */
[----:B------:R-:W-:Y:S02]  /*3460*/  WARPGROUP.DEPBAR.LE gsb0, 0x0 ;  /* 0x00008000000079c5 */ /* 0x000fe40000010000 */
[----:B------:R-:W-:Y:S04]  /*3470*/  STL.64 [R1], R124 ;  /* 0x0000007c01007387 */ /* 0x000fe80000100a00 */
        /* <DEDUP_REMOVED lines=63> */
[----:B--2---:R-:W2:Y:S04]  /*3870*/  LDL.LU.64 R150, [R1+0x268] ;  /* 0x0002680001967983 */ /* 0x004ea80000300a00 */
        /* <DEDUP_REMOVED lines=13> */
[----:B------:R-:W-:-:S02]  /*3950*/  UIADD3.64 UR16, UR20, 0x1fe, URZ ;  /* 0x000001fe14107897 */ /* 0x000fc4000fffe03f */
[----:B------:R-:W-:Y:S02]  /*3960*/  UIADD3.64 UR20, UR20, 0x200, URZ ;  /* 0x0000020014147897 */ /* 0x000fe4000fffe03f */
[----:B------:R-:W-:Y:S02]  /*3970*/  UIADD3 UR10, UR10, 0x20, URZ ;  /* 0x000000200a0a7890 */ /* 0x000fe4000fffe03f */
[----:B------:R-:W-:-:S04]  /*3980*/  UIADD3 UR5, UR5, 0x1, URZ ;  /* 0x0000000105057890 */ /* 0x000fc8000fffe03f */
[----:B-1----:R-:W-:Y:S01]  /*3990*/  ISETP.LE.AND P0, PT, R0, UR10, PT ;  /* 0x0000000a00007c0c */ /* 0x002fe2000bf03270 */
[----:B------:R-:W-:-:S04]  /*39a0*/  UISETP.NE.U32.AND UP0, UPT, UR5, 0x2, UPT ;  /* 0x000000020500788c */ /* 0x000fc8000bf05070 */
[----:B------:R-:W-:Y:S02]  /*39b0*/  USEL UR6, URZ, 0x1, UP0 ;  /* 0x000000013f067887 */ /* 0x000fe40008000000 */
[----:B------:R-:W-:Y:S02]  /*39c0*/  USEL UR5, UR5, URZ, UP0 ;  /* 0x0000003f05057287 */ /* 0x000fe40008000000 */
[----:B------:R-:W-:Y:S01]  /*39d0*/  ULOP3.LUT UR4, UR4, UR6, URZ, 0x3c, !UPT ;  /* 0x0000000604047292 */ /* 0x000fe2000f8e3c3f */
[----:B--2---:R-:W-:-:S06]  /*39e0*/  WARPGROUP.ARRIVE ;  /* 0x00000000000079c5 */ /* 0x004fcc0000000000 */
[----:B------:R-:W-:Y:S03]  /*39f0*/  HGMMA.64x256x16.F32.BF16 R24, gdesc[UR16], R24, gsb0 ;  /* 0x03e00000101879f0 */ /* 0x000fe60008001818 */
[----:B------:R-:W-:Y:S02]  /*3a00*/  WARPGROUP.DEPBAR.LE gsb0, 0x0 ;  /* 0x00008000000079c5 */ /* 0x000fe40000010000 */
[----:B------:R-:W-:-:S15]  /*3a10*/  WARPGROUP.ARRIVE ;  /* 0x00000000000079c5 */ /* 0x000fde0000000000 */
[----:B------:R-:W-:-:S08]  /*3a20*/  NOP ;  /* 0x0000000000007918 */ /* 0x000fd00000000000 */
[----:B------:R-:W-:Y:S03]  /*3a30*/  HGMMA.64x256x16.F32.BF16 R24, gdesc[UR20], R24, gsb0 ;  /* 0x03e00000141879f0 */ /* 0x000fe60008001818 */
[----:B------:R-:W-:Y:S02]  /*3a40*/  WARPGROUP.DEPBAR.LE gsb0, 0x0 ;  /* 0x00008000000079c5 */ /* 0x000fe40000010000 */
[----:B---3--:R-:W-:Y:S05]  /*3a50*/  @!P0 BRA `(.L_x_49) ;  /* 0xfffffff0006c8947 */ /* 0x008fea000383ffff */
.L_x_47:
[----:B------:R5:W-:Y:S04]  /*3a60*/  STL [R1+0x20c], R148 ;  /* 0x00020c9401007387 */ /* 0x000be80000100800 */
[----:B------:R-:W3:Y:S01]  /*3a70*/  LDL.LU R8, [R1] ;  /* 0x0000000001087983 */ /* 0x000ee20000300800 */
[----:B--2---:R-:W-:Y:S06]  /*3a80*/  BAR.SYNC.DEFER_BLOCKING 0x0 ;  /* 0x0000000000007b1d */ /* 0x004fec0000010000 */
[----:B-----5:R-:W2:Y:S04]  /*3a90*/  LDL.LU R148, [R1+0x4] ;  /* 0x0000040001947983 */ /* 0x020ea80000300800 */
[----:B------:R5:W-:Y:S04]  /*3aa0*/  STL [R1+0x208], R149 ;  /* 0x0002089501007387 */ /* 0x000be80000100800 */
[----:B-----5:R-:W5:Y:S01]  /*3ab0*/  LDL.LU R149, [R1+0xc] ;  /* 0x00000c0001957983 */ /* 0x020f620000300800 */
[----:B------:R-:W4:Y:S03]  /*3ac0*/  @!P2 SYNCS.CCTL.IV [UR24+0x10000] ;  /* 0x01000000ff00a9b1 */ /* 0x000f260008000018 */
[----:B------:R-:W5:Y:S04]  /*3ad0*/  LDL.LU R9, [R1+0x8] ;  /* 0x0000080001097983 */ /* 0x000f680000300800 */
[----:B------:R1:W-:Y:S01]  /*3ae0*/  STL [R1+0x204], R150 ;  /* 0x0002049601007387 */ /* 0x0003e20000100800 */
[----:B----4-:R-:W-:Y:S06]  /*3af0*/  BAR.SYNC.DEFER_BLOCKING 0x0 ;  /* 0x0000000000007b1d */ /* 0x010fec0000010000 */
[----:B-1----:R-:W4:Y:S04]  /*3b00*/  LDL.LU R150, [R1+0x14] ;  /* 0x0000140001967983 */ /* 0x002f280000300800 */
[----:B------:R-:W4:Y:S04]  /*3b10*/  LDL.LU R10, [R1+0x10] ;  /* 0x00001000010a7983 */ /* 0x000f280000300800 */
[----:B------:R1:W-:Y:S01]  /*3b20*/  STL [R1+0x200], R151 ;  /* 0x0002009701007387 */ /* 0x0003e20000100800 */
[----:B------:R-:W4:Y:S03]  /*3b30*/  @!P2 SYNCS.CCTL.IV [UR24+0x10008] ;  /* 0x01000800ff00a9b1 */ /* 0x000f260008000018 */
[----:B-1----:R-:W4:Y:S04]  /*3b40*/  LDL.LU R151, [R1+0x1c] ;  /* 0x00001c0001977983 */ /* 0x002f280000300800 */
[----:B------:R-:W4:Y:S04]  /*3b50*/  LDL.LU R11, [R1+0x18] ;  /* 0x00001800010b7983 */ /* 0x000f280000300800 */
        /* <DEDUP_REMOVED lines=31> */
[----:B---3--:R-:W3:Y:S04]  /*3d50*/  LDL.LU R0, [R1+0x98] ;  /* 0x0000980001007983 */ /* 0x008ee80000300800 */
[----:B------:R-:W3:Y:S04]  /*3d60*/  LDL.LU R153, [R1+0xa4] ;  /* 0x0000a40001997983 */ /* 0x000ee80000300800 */
        /* <DEDUP_REMOVED lines=82> */
[----:B------:R-:W3:Y:S01]  /*4290*/  LDL.LU R193, [R1+0x1e8] ;  /* 0x0001e80001c17983 */ /* 0x000ee20000300800 */
[----:B--2---:R-:W-:-:S03]  /*42a0*/  F2FP.BF16.F32.PACK_AB R8, R148, R8 ;  /* 0x000000089408723e */ /* 0x004fc600000010ff */
[----:B------:R-:W2:Y:S01]  /*42b0*/  LDL.LU R198, [R1+0x1f4] ;  /* 0x0001f40001c67983 */ /* 0x000ea20000300800 */
[----:B-----5:R-:W-:-:S03]  /*42c0*/  F2FP.BF16.F32.PACK_AB R9, R149, R9 ;  /* 0x000000099509723e */ /* 0x020fc600000010ff */
[----:B------:R-:W2:Y:S01]  /*42d0*/  LDL.LU R194, [R1+0x1f0] ;  /* 0x0001f00001c27983 */ /* 0x000ea20000300800 */
[----:B----4-:R-:W-:-:S03]  /*42e0*/  F2FP.BF16.F32.PACK_AB R10, R150, R10 ;  /* 0x0000000a960a723e */ /* 0x010fc600000010ff */
[----:B------:R-:W4:Y:S01]  /*42f0*/  LDL.LU R196, [R1+0x1fc] ;  /* 0x0001fc0001c47983 */ /* 0x000f220000300800 */
[----:B------:R-:W-:-:S03]  /*4300*/  F2FP.BF16.F32.PACK_AB R11, R151, R11 ;  /* 0x0000000b970b723e */ /* 0x000fc600000010ff */
[----:B------:R-:W4:Y:S04]  /*4310*/  LDL.LU R195, [R1+0x1f8] ;  /* 0x0001f80001c37983 */ /* 0x000f280000300800 */
[----:B------:R-:W5:Y:S04]  /*4320*/  LDL.LU R148, [R1+0x20c] ;  /* 0x00020c0001947983 */ /* 0x000f680000300800 */
[----:B------:R-:W5:Y:S04]  /*4330*/  LDL.LU R149, [R1+0x208] ;  /* 0x0002080001957983 */ /* 0x000f680000300800 */
[----:B------:R-:W5:Y:S04]  /*4340*/  LDL.LU R150, [R1+0x204] ;  /* 0x0002040001967983 */ /* 0x000f680000300800 */
[----:B------:R-:W5:Y:S01]  /*4350*/  LDL.LU R151, [R1+0x200] ;  /* 0x0002000001977983 */ /* 0x000f620000300800 */
[----:B------:R-:W-:-:S02]  /*4360*/  F2FP.BF16.F32.PACK_AB R4, R3, R4 ;  /* 0x000000040304723e */ /* 0x000fc400000010ff */
[----:B------:R-:W-:Y:S02]  /*4370*/  ELECT P0, URZ, PT ;  /* 0x00000000003f782f */ /* 0x000fe40003800000 */
[----:B---3--:R-:W-:Y:S01]  /*4380*/  F2FP.BF16.F32.PACK_AB R23, R23, R0 ;  /* 0x000000001717723e */ /* 0x008fe200000010ff */
[----:B------:R-:W1:Y:S01]  /*4390*/  S2R R3, SR_TID.X ;  /* 0x0000000000037919 */ /* 0x000e620000002100 */
[----:B------:R-:W-:Y:S01]  /*43a0*/  F2FP.BF16.F32.PACK_AB R152, R153, R152 ;  /* 0x000000989998723e */ /* 0x000fe200000010ff */
[----:B------:R-:W-:Y:S01]  /*43b0*/  ULOP3.LUT UR25, UR25, 0x3, URZ, 0xc0, !UPT ;  /* 0x0000000319197892 */ /* 0x000fe2000f8ec03f */
[----:B------:R-:W-:Y:S01]  /*43c0*/  F2FP.BF16.F32.PACK_AB R5, R2, R5 ;  /* 0x000000050205723e */ /* 0x000fe200000010ff */
[----:B------:R-:W-:Y:S01]  /*43d0*/  UMOV UR10, UR11 ;  /* 0x0000000b000a7c82 */ /* 0x000fe20008000000 */
[----:B------:R-:W-:Y:S01]  /*43e0*/  F2FP.BF16.F32.PACK_AB R20, R242, R20 ;  /* 0x00000014f214723e */ /* 0x000fe200000010ff */
[----:B------:R-:W-:Y:S01]  /*43f0*/  ULEA UR9, UR25, UR15, 0x6 ;  /* 0x0000000f19097291 */ /* 0x000fe2000f8e303f */
[----:B------:R-:W-:Y:S01]  /*4400*/  F2FP.BF16.F32.PACK_AB R21, R241, R21 ;  /* 0x00000015f115723e */ /* 0x000fe200000010ff */
[----:B------:R-:W-:Y:S01]  /*4410*/  ULEA UR8, UR25, UR24, 0xf ;  /* 0x0000001819087291 */ /* 0x000fe2000f8e783f */
[----:B------:R-:W-:-:S02]  /*4420*/  F2FP.BF16.F32.PACK_AB R22, R240, R22 ;  /* 0x00000016f016723e */ /* 0x000fc400000010ff */
[----:B------:R-:W-:Y:S02]  /*4430*/  F2FP.BF16.F32.PACK_AB R24, R25, R24 ;  /* 0x000000181918723e */ /* 0x000fe400000010ff */
[----:B------:R-:W-:Y:S02]  /*4440*/  F2FP.BF16.F32.PACK_AB R25, R27, R26 ;  /* 0x0000001a1b19723e */ /* 0x000fe400000010ff */
[----:B------:R-:W-:Y:S02]  /*4450*/  F2FP.BF16.F32.PACK_AB R56, R57, R56 ;  /* 0x000000383938723e */ /* 0x000fe400000010ff */
[----:B------:R-:W-:Y:S02]  /*4460*/  F2FP.BF16.F32.PACK_AB R26, R29, R28 ;  /* 0x0000001c1d1a723e */ /* 0x000fe400000010ff */
[----:B------:R-:W-:Y:S02]  /*4470*/  F2FP.BF16.F32.PACK_AB R27, R31, R30 ;  /* 0x0000001e1f1b723e */ /* 0x000fe400000010ff */
[----:B------:R-:W-:-:S02]  /*4480*/  F2FP.BF16.F32.PACK_AB R57, R59, R58 ;  /* 0x0000003a3b39723e */ /* 0x000fc400000010ff */
[----:B------:R-:W-:Y:S02]  /*4490*/  F2FP.BF16.F32.PACK_AB R88, R89, R88 ;  /* 0x000000585958723e */ /* 0x000fe400000010ff */
[----:B------:R-:W-:Y:S02]  /*44a0*/  F2FP.BF16.F32.PACK_AB R58, R61, R60 ;  /* 0x0000003c3d3a723e */ /* 0x000fe400000010ff */
[----:B------:R-:W-:Y:S02]  /*44b0*/  F2FP.BF16.F32.PACK_AB R59, R63, R62 ;  /* 0x0000003e3f3b723e */ /* 0x000fe400000010ff */
[----:B------:R-:W-:Y:S02]  /*44c0*/  F2FP.BF16.F32.PACK_AB R89, R91, R90 ;  /* 0x0000005a5b59723e */ /* 0x000fe400000010ff */
[----:B------:R-:W-:Y:S01]  /*44d0*/  F2FP.BF16.F32.PACK_AB R120, R121, R120 ;  /* 0x000000787978723e */ /* 0x000fe200000010ff */
[C---:B-1----:R-:W-:Y:S01]  /*44e0*/  IMAD.SHL.U32 R0, R3.reuse, 0x80, RZ ;  /* 0x0000008003007824 */ /* 0x042fe200078e00ff */
[C---:B------:R-:W-:Y:S01]  /*44f0*/  LOP3.LUT R2, R3.reuse, 0xff, RZ, 0xc0, !PT ;  /* 0x000000ff03027812 */ /* 0x040fe200078ec0ff */
[----:B------:R-:W-:Y:S01]  /*4500*/  IMAD.SHL.U32 R153, R3, 0x10, RZ ;  /* 0x0000001003997824 */ /* 0x000fe200078e00ff */
[----:B------:R-:W-:-:S02]  /*4510*/  F2FP.BF16.F32.PACK_AB R164, R227, R164 ;  /* 0x000000a4e3a4723e */ /* 0x000fc400000010ff */
[----:B------:R-:W-:Y:S02]  /*4520*/  LOP3.LUT R0, R0, 0x780, RZ, 0xc0, !PT ;  /* 0x0000078000007812 */ /* 0x000fe400078ec0ff */
[----:B------:R-:W-:Y:S02]  /*4530*/  ISETP.LT.U32.AND P0, PT, R2, 0x80, P0 ;  /* 0x000000800200780c */ /* 0x000fe40000701070 */
[----:B------:R-:W-:Y:S02]  /*4540*/  LOP3.LUT R0, R0, 0x70, R153, 0xf8, !PT ;  /* 0x0000007000007812 */ /* 0x000fe400078ef899 */
[----:B------:R-:W-:Y:S02]  /*4550*/  F2FP.BF16.F32.PACK_AB R165, R226, R165 ;  /* 0x000000a5e2a5723e */ /* 0x000fe400000010ff */
[----:B------:R-:W-:Y:S02]  /*4560*/  F2FP.BF16.F32.PACK_AB R90, R93, R92 ;  /* 0x0000005c5d5a723e */ /* 0x000fe400000010ff */
[----:B------:R-:W-:-:S02]  /*4570*/  F2FP.BF16.F32.PACK_AB R91, R95, R94 ;  /* 0x0000005e5f5b723e */ /* 0x000fc400000010ff */
[----:B------:R-:W-:Y:S02]  /*4580*/  F2FP.BF16.F32.PACK_AB R166, R225, R166 ;  /* 0x000000a6e1a6723e */ /* 0x000fe400000010ff */
[----:B------:R-:W-:Y:S01]  /*4590*/  F2FP.BF16.F32.PACK_AB R121, R123, R122 ;  /* 0x0000007a7b79723e */ /* 0x000fe200000010ff */
[----:B------:R-:W-:Y:S01]  /*45a0*/  VOTEU.ANY UP0, P0 ;  /* 0x00000000003f7886 */ /* 0x000fe20000000100 */
[----:B------:R-:W-:Y:S01]  /*45b0*/  F2FP.BF16.F32.PACK_AB R122, R125, R124 ;  /* 0x0000007c7d7a723e */ /* 0x000fe200000010ff */
[----:B------:R-:W-:Y:S01]  /*45c0*/  VOTEU.ANY UP1, P0 ;  /* 0x00000000003f7886 */ /* 0x000fe20000020100 */
[----:B------:R-:W-:Y:S02]  /*45d0*/  F2FP.BF16.F32.PACK_AB R123, R127, R126 ;  /* 0x0000007e7f7b723e */ /* 0x000fe400000010ff */
[----:B------:R-:W-:Y:S01]  /*45e0*/  F2FP.BF16.F32.PACK_AB R167, R224, R167 ;  /* 0x000000a7e0a7723e */ /* 0x000fe200000010ff */
[----:B------:R-:W-:Y:S01]  /*45f0*/  @UP0 UMOV UR6, UR30 ;  /* 0x0000001e00060c82 */ /* 0x000fe20008000000 */
[----:B------:R-:W-:Y:S01]  /*4600*/  F2FP.BF16.F32.PACK_AB R6, R252, R6 ;  /* 0x00000006fc06723e */ /* 0x000fe200000010ff */
[----:B------:R-:W-:Y:S01]  /*4610*/  @UP0 UMOV UR7, UR31 ;  /* 0x0000001f00070c82 */ /* 0x000fe20008000000 */
[----:B------:R-:W-:Y:S01]  /*4620*/  BAR.SYNC.DEFER_BLOCKING 0x0 ;  /* 0x0000000000007b1d */ /* 0x000fe20000010000 */
        /* <DEDUP_REMOVED lines=91> */
[----:B------:R-:W-:Y:S01]  /*4be0*/  LOP3.LUT R197, R0, 0x10, R3, 0x78, !PT ;  /* 0x0000001000c57812 */ /* 0x000fe200078e7803 */
[----:B------:R-:W-:-:S05]  /*4bf0*/  IMAD.SHL.U32 R0, R3, 0x40, RZ ;  /* 0x0000004003007824 */ /* 0x000fca00078e00ff */
[----:B------:R-:W-:Y:S02]  /*4c00*/  LOP3.LUT R0, R197, 0x3800, R0, 0xf8, !PT ;  /* 0x00003800c5007812 */ /* 0x000fe400078ef800 */
[----:B------:R-:W-:Y:S02]  /*4c10*/  F2FP.BF16.F32.PACK_AB R193, R199, R193 ;  /* 0x000000c1c7c1723e */ /* 0x000fe400000010ff */
[C---:B------:R-:W-:Y:S01]  /*4c20*/  LOP3.LUT R3, R0.reuse, 0x20, RZ, 0x3c, !PT ;  /* 0x0000002000037812 */ /* 0x040fe200078e3cff */
[----:B------:R-:W-:Y:S01]  /*4c30*/  VIADD R2, R0, UR24 ;  /* 0x0000001800027c36 */ /* 0x000fe20008000000 */
[----:B--2---:R-:W-:-:S03]  /*4c40*/  F2FP.BF16.F32.PACK_AB R194, R198, R194 ;  /* 0x000000c2c6c2723e */ /* 0x004fc600000010ff */
[----:B------:R-:W-:Y:S01]  /*4c50*/  VIADD R3, R3, UR24 ;  /* 0x0000001803037c36 */ /* 0x000fe20008000000 */
[----:B------:R1:W-:Y:S04]  /*4c60*/  STSM.16.M88.4 [R2], R8 ;  /* 0x0000000802007844 */ /* 0x0003e80000000200 */
[----:B------:R-:W-:Y:S01]  /*4c70*/  STSM.16.M88.4 [R2+0x8000], R20 ;  /* 0x0080001402007844 */ /* 0x000fe20000000200 */
[----:B----4-:R-:W-:-:S03]  /*4c80*/  F2FP.BF16.F32.PACK_AB R195, R196, R195 ;  /* 0x000000c3c4c3723e */ /* 0x010fc600000010ff */
[----:B------:R-:W-:Y:S04]  /*4c90*/  STSM.16.M88.4 [R2+0x10000], R164 ;  /* 0x010000a402007844 */ /* 0x000fe80000000200 */
[----:B------:R-:W-:Y:S01]  /*4ca0*/  STSM.16.M88.4 [R2+0x18000], R180 ;  /* 0x018000b402007844 */ /* 0x000fe20000000200 */
[----:B-----5:R-:W-:-:S03]  /*4cb0*/  F2FP.BF16.F32.PACK_AB R146, R149, R148 ;  /* 0x000000949592723e */ /* 0x020fc600000010ff */
[----:B------:R-:W-:Y:S01]  /*4cc0*/  STSM.16.M88.4 [R2+0x4000], R24 ;  /* 0x0040001802007844 */ /* 0x000fe20000000200 */
[C---:B-1----:R-:W-:Y:S02]  /*4cd0*/  LOP3.LUT R8, R0.reuse, 0x40, RZ, 0x3c, !PT ;  /* 0x0000004000087812 */ /* 0x042fe400078e3cff */
[----:B------:R-:W-:Y:S01]  /*4ce0*/  LOP3.LUT R0, R0, 0x60, RZ, 0x3c, !PT ;  /* 0x0000006000007812 */ /* 0x000fe200078e3cff */
[----:B------:R-:W-:Y:S02]  /*4cf0*/  STSM.16.M88.4 [R2+0xc000], R56 ;  /* 0x00c0003802007844 */ /* 0x000fe40000000200 */
[----:B------:R-:W-:Y:S01]  /*4d00*/  VIADD R8, R8, UR24 ;  /* 0x0000001808087c36 */ /* 0x000fe20008000000 */
[----:B------:R-:W-:Y:S01]  /*4d10*/  F2FP.BF16.F32.PACK_AB R147, R151, R150 ;  /* 0x000000969793723e */ /* 0x000fe200000010ff */
[----:B------:R-:W-:Y:S01]  /*4d20*/  STSM.16.M88.4 [R2+0x14000], R88 ;  /* 0x0140005802007844 */ /* 0x000fe20000000200 */
[----:B------:R-:W-:-:S03]  /*4d30*/  VIADD R0, R0, UR24 ;  /* 0x0000001800007c36 */ /* 0x000fc60008000000 */
[----:B------:R-:W-:Y:S04]  /*4d40*/  STSM.16.M88.4 [R2+0x1c000], R120 ;  /* 0x01c0007802007844 */ /* 0x000fe80000000200 */
[----:B------:R-:W-:Y:S04]  /*4d50*/  STSM.16.M88.4 [R3], R4 ;  /* 0x0000000403007844 */ /* 0x000fe80000000200 */
[----:B------:R-:W-:Y:S04]  /*4d60*/  STSM.16.M88.4 [R3+0x8000], R152 ;  /* 0x0080009803007844 */ /* 0x000fe80000000200 */
[----:B------:R-:W-:Y:S04]  /*4d70*/  STSM.16.M88.4 [R3+0x10000], R168 ;  /* 0x010000a803007844 */ /* 0x000fe80000000200 */
[----:B------:R-:W-:Y:S04]  /*4d80*/  STSM.16.M88.4 [R3+0x18000], R184 ;  /* 0x018000b803007844 */ /* 0x000fe80000000200 */
[----:B------:R-:W-:Y:S04]  /*4d90*/  STSM.16.M88.4 [R3+0x4000], R32 ;  /* 0x0040002003007844 */ /* 0x000fe80000000200 */
[----:B------:R-:W-:Y:S04]  /*4da0*/  STSM.16.M88.4 [R3+0xc000], R64 ;  /* 0x00c0004003007844 */ /* 0x000fe80000000200 */
[----:B------:R-:W-:Y:S04]  /*4db0*/  STSM.16.M88.4 [R3+0x14000], R96 ;  /* 0x0140006003007844 */ /* 0x000fe80000000200 */
        /* <DEDUP_REMOVED lines=16> */
[----:B------:R-:W-:Y:S01]  /*4ec0*/  STSM.16.M88.4 [R0+0x1c000], R144 ;  /* 0x01c0009000007844 */ /* 0x000fe20000000200 */
[----:B------:R1:W-:Y:S06]  /*4ed0*/  MEMBAR.ALL.CTA ;  /* 0x0000000000007992 */ /* 0x0003ec0000008000 */
[----:B-1----:R-:W1:Y:S02]  /*4ee0*/  FENCE.VIEW.ASYNC.S ;  /* 0x00000000000073c6 */ /* 0x002e640000000000 */
[----:B-1----:R-:W-:Y:S06]  /*4ef0*/  BAR.SYNC.DEFER_BLOCKING 0x0 ;  /* 0x0000000000007b1d */ /* 0x002fec0000010000 */
[----:B------:R1:W-:Y:S01]  /*4f00*/  @UP1 UTMASTG.2D [UR8], [UR6] ;  /* 0x00000008060013b5 */ /* 0x0003e20008008000 */
[----:B------:R0:W-:Y:S01]  /*4f10*/  UTMACMDFLUSH ;  /* 0x00000000000079b7 */ /* 0x0001e20000000000 */
[----:B------:R-:W-:-:S04]  /*4f20*/  DEPBAR.LE SB0, 0x0 ;  /* 0x000080000000791a */ /* 0x000fc80000000000 */
[----:B------:R-:W-:Y:S06]  /*4f30*/  BAR.SYNC.DEFER_BLOCKING 0x0 ;  /* 0x0000000000007b1d */ /* 0x000fec0000010000 */
[----:B-1----:R-:W-:Y:S05]  /*4f40*/  EXIT ;  /* 0x000000000000794d */ /* 0x002fea0003800000 */
.L_x_48:
[----:B------:R-:W1:Y:S02]  /*4f50*/  SYNCS.PHASECHK.TRANS64.TRYWAIT P0, [UR18+0x10000], R0 ;  /* 0x01000000ff0075a7 */ /* 0x000e640008000152 */
[----:B-1----:R-:W-:Y:S05]  /*4f60*/  @!P0 BRA `(.L_x_48) ;  /* 0xfffffffc00f88947 */ /* 0x002fea000383ffff */
[----:B------:R-:W-:Y:S05]  /*4f70*/  BRA `(.L_x_50) ;  /* 0xffffffdc00a47947 */ /* 0x000fea000383ffff */
.L_x_51:
[----:B------:R-:W-:-:S00]  /*4f80*/  BRA `(.L_x_51) ;  /* 0xfffffffc00fc7947 */ /* 0x000fc0000383ffff */
[----:B------:R-:W-:-:S00]  /*4f90*/  NOP ;  /* 0x0000000000007918 */ /* 0x000fc00000000000 */
        /* <DEDUP_REMOVED lines=14> */
.L_x_52:


//--------------------- .nv.shared.gluon_wgmma    --------------------------
	.section	.nv.shared.gluon_wgmma,"aw",@nobits
	.sectionflags	@""
	.align	16
	.zero		1024


//--------------------- .nv.shared.reserved.0     --------------------------
	.section	.nv.shared.reserved.0,"aw",@nobits
	.weak		__nv_reservedSMEM_offset_0_alias
	.size		__nv_reservedSMEM_offset_0_alias, 0, 0
	.other		__nv_reservedSMEM_offset_0_alias,@"STO_CUDA_RESERVED_SHARED STV_DEFAULT"
__nv_reservedSMEM_offset_0_alias:
	.zero		0


//--------------------- .nv.constant0.gluon_wgmma --------------------------
	.section	.nv.constant0.gluon_wgmma,"a",@progbits
	.sectionflags	@""
	.align	4
.nv.constant0.gluon_wgmma:
	.zero		608


//--------------------- SYMBOLS --------------------------

	.type		.nv.reservedSmem.offset0,@object
	.size		.nv.reservedSmem.offset0,0x4
